//
// Generated by NVIDIA NVVM Compiler
//
// Compiler Build ID: CL-36424714
// Cuda compilation tools, release 13.0, V13.0.88
// Based on NVVM 20.0.0
//

.version 9.0
.target sm_100
.address_size 64

	// .globl	_Z21point2polyline_kerneliiPKfPf
.global .align 4 .b8 __cudart_i2opi_f[24] = {65, 144, 67, 60, 153, 149, 98, 219, 192, 221, 52, 245, 209, 87, 39, 252, 41, 21, 68, 78, 110, 131, 249, 162};

.visible .entry _Z21point2polyline_kerneliiPKfPf(
	.param .u32 _Z21point2polyline_kerneliiPKfPf_param_0,
	.param .u32 _Z21point2polyline_kerneliiPKfPf_param_1,
	.param .u64 .ptr .align 1 _Z21point2polyline_kerneliiPKfPf_param_2,
	.param .u64 .ptr .align 1 _Z21point2polyline_kerneliiPKfPf_param_3
)
{
	.reg .pred 	%p<3>;
	.reg .b32 	%r<13>;
	.reg .b32 	%f<6>;
	.reg .b64 	%rd<13>;

	ld.param.u32 	%r3, [_Z21point2polyline_kerneliiPKfPf_param_0];
	ld.param.u32 	%r2, [_Z21point2polyline_kerneliiPKfPf_param_1];
	ld.param.u64 	%rd1, [_Z21point2polyline_kerneliiPKfPf_param_2];
	ld.param.u64 	%rd2, [_Z21point2polyline_kerneliiPKfPf_param_3];
	mov.u32 	%r4, %ctaid.x;
	mov.u32 	%r5, %ntid.x;
	mov.u32 	%r6, %tid.x;
	mad.lo.s32 	%r1, %r4, %r5, %r6;
	setp.ge.s32 	%p1, %r1, %r3;
	@%p1 bra 	$L__BB0_2;
	cvta.to.global.u64 	%rd3, %rd1;
	cvta.to.global.u64 	%rd4, %rd2;
	mul.lo.s32 	%r7, %r1, 5;
	setp.gt.s32 	%p2, %r1, 0;
	add.s32 	%r8, %r1, -1;
	mul.lo.s32 	%r9, %r8, %r2;
	selp.b32 	%r10, %r9, 0, %p2;
	mul.lo.s32 	%r11, %r1, %r2;
	mul.wide.s32 	%rd5, %r11, 4;
	add.s64 	%rd6, %rd3, %rd5;
	ld.global.f32 	%f1, [%rd6];
	mul.wide.s32 	%rd7, %r7, 4;
	add.s64 	%rd8, %rd4, %rd7;
	st.global.f32 	[%rd8], %f1;
	ld.global.f32 	%f2, [%rd6+4];
	st.global.f32 	[%rd8+4], %f2;
	mul.wide.s32 	%rd9, %r10, 4;
	add.s64 	%rd10, %rd3, %rd9;
	ld.global.f32 	%f3, [%rd10];
	st.global.f32 	[%rd8+8], %f3;
	ld.global.f32 	%f4, [%rd10+4];
	st.global.f32 	[%rd8+12], %f4;
	add.s32 	%r12, %r2, -1;
	mul.wide.s32 	%rd11, %r12, 4;
	add.s64 	%rd12, %rd6, %rd11;
	ld.global.f32 	%f5, [%rd12];
	st.global.f32 	[%rd8+16], %f5;
$L__BB0_2:
	ret;

}
	// .globl	_Z23find_break_index_kernelifPKfPb
.visible .entry _Z23find_break_index_kernelifPKfPb(
	.param .u32 _Z23find_break_index_kernelifPKfPb_param_0,
	.param .f32 _Z23find_break_index_kernelifPKfPb_param_1,
	.param .u64 .ptr .align 1 _Z23find_break_index_kernelifPKfPb_param_2,
	.param .u64 .ptr .align 1 _Z23find_break_index_kernelifPKfPb_param_3
)
{
	.reg .pred 	%p<5>;
	.reg .b16 	%rs<2>;
	.reg .b32 	%r<14>;
	.reg .b32 	%f<22>;
	.reg .b64 	%rd<9>;

	ld.param.u32 	%r2, [_Z23find_break_index_kernelifPKfPb_param_0];
	ld.param.f32 	%f1, [_Z23find_break_index_kernelifPKfPb_param_1];
	ld.param.u64 	%rd1, [_Z23find_break_index_kernelifPKfPb_param_2];
	ld.param.u64 	%rd2, [_Z23find_break_index_kernelifPKfPb_param_3];
	mov.u32 	%r3, %ctaid.x;
	mov.u32 	%r4, %ntid.x;
	mov.u32 	%r5, %tid.x;
	mad.lo.s32 	%r1, %r3, %r4, %r5;
	setp.ge.s32 	%p1, %r1, %r2;
	@%p1 bra 	$L__BB1_2;
	cvta.to.global.u64 	%rd3, %rd1;
	cvta.to.global.u64 	%rd4, %rd2;
	mul.lo.s32 	%r6, %r1, 5;
	mul.wide.s32 	%rd5, %r6, 4;
	add.s64 	%rd6, %rd3, %rd5;
	ld.global.f32 	%f2, [%rd6];
	ld.global.f32 	%f3, [%rd6+8];
	sub.f32 	%f4, %f2, %f3;
	ld.global.f32 	%f5, [%rd6+4];
	ld.global.f32 	%f6, [%rd6+12];
	sub.f32 	%f7, %f5, %f6;
	abs.f32 	%f8, %f4;
	abs.f32 	%f9, %f7;
	mov.b32 	%r7, %f9;
	mov.b32 	%r8, %f8;
	min.s32 	%r9, %r7, %r8;
	mov.b32 	%f10, %r9;
	max.s32 	%r10, %r8, %r7;
	mov.b32 	%f11, %r10;
	and.b32  	%r11, %r10, -33554432;
	xor.b32  	%r12, %r11, 2122317824;
	mov.b32 	%f12, %r12;
	mul.f32 	%f13, %f10, %f12;
	mul.f32 	%f14, %f11, %f12;
	mul.f32 	%f15, %f13, %f13;
	fma.rn.f32 	%f16, %f14, %f14, %f15;
	sqrt.rn.f32 	%f17, %f16;
	or.b32  	%r13, %r11, 8388608;
	mov.b32 	%f18, %r13;
	mul.f32 	%f19, %f17, %f18;
	setp.eq.f32 	%p2, %f10, 0f00000000;
	selp.f32 	%f20, %f11, %f19, %p2;
	setp.eq.f32 	%p3, %f10, 0f7F800000;
	selp.f32 	%f21, 0f7F800000, %f20, %p3;
	setp.gt.f32 	%p4, %f21, %f1;
	selp.u16 	%rs1, 1, 0, %p4;
	cvt.s64.s32 	%rd7, %r1;
	add.s64 	%rd8, %rd4, %rd7;
	st.global.u8 	[%rd8], %rs1;
$L__BB1_2:
	ret;

}
	// .globl	_Z24generate_polyline_kerneliiiPKfPf
.visible .entry _Z24generate_polyline_kerneliiiPKfPf(
	.param .u32 _Z24generate_polyline_kerneliiiPKfPf_param_0,
	.param .u32 _Z24generate_polyline_kerneliiiPKfPf_param_1,
	.param .u32 _Z24generate_polyline_kerneliiiPKfPf_param_2,
	.param .u64 .ptr .align 1 _Z24generate_polyline_kerneliiiPKfPf_param_3,
	.param .u64 .ptr .align 1 _Z24generate_polyline_kerneliiiPKfPf_param_4
)
{


	ret;

}
	// .globl	_Z25transform_polyline_kerneliiiiPKfS0_S0_Pf
.visible .entry _Z25transform_polyline_kerneliiiiPKfS0_S0_Pf(
	.param .u32 _Z25transform_polyline_kerneliiiiPKfS0_S0_Pf_param_0,
	.param .u32 _Z25transform_polyline_kerneliiiiPKfS0_S0_Pf_param_1,
	.param .u32 _Z25transform_polyline_kerneliiiiPKfS0_S0_Pf_param_2,
	.param .u32 _Z25transform_polyline_kerneliiiiPKfS0_S0_Pf_param_3,
	.param .u64 .ptr .align 1 _Z25transform_polyline_kerneliiiiPKfS0_S0_Pf_param_4,
	.param .u64 .ptr .align 1 _Z25transform_polyline_kerneliiiiPKfS0_S0_Pf_param_5,
	.param .u64 .ptr .align 1 _Z25transform_polyline_kerneliiiiPKfS0_S0_Pf_param_6,
	.param .u64 .ptr .align 1 _Z25transform_polyline_kerneliiiiPKfS0_S0_Pf_param_7
)
{
	.local .align 4 .b8 	__local_depot3[28];
	.reg .b64 	%SP;
	.reg .b64 	%SPL;
	.reg .pred 	%p<20>;
	.reg .b32 	%r<100>;
	.reg .b32 	%f<71>;
	.reg .b64 	%rd<57>;
	.reg .b64 	%fd<5>;

	mov.u64 	%SPL, __local_depot3;
	ld.param.u32 	%r32, [_Z25transform_polyline_kerneliiiiPKfS0_S0_Pf_param_1];
	ld.param.u32 	%r33, [_Z25transform_polyline_kerneliiiiPKfS0_S0_Pf_param_2];
	ld.param.u64 	%rd14, [_Z25transform_polyline_kerneliiiiPKfS0_S0_Pf_param_4];
	add.u64 	%rd1, %SPL, 0;
	add.u64 	%rd2, %SPL, 0;
	mov.u32 	%r34, %ctaid.x;
	mov.u32 	%r35, %ntid.x;
	mov.u32 	%r36, %tid.x;
	mad.lo.s32 	%r1, %r34, %r35, %r36;
	mul.lo.s32 	%r2, %r33, %r32;
	setp.ge.s32 	%p1, %r1, %r2;
	@%p1 bra 	$L__BB3_20;
	ld.param.u32 	%r89, [_Z25transform_polyline_kerneliiiiPKfS0_S0_Pf_param_3];
	ld.param.u32 	%r87, [_Z25transform_polyline_kerneliiiiPKfS0_S0_Pf_param_0];
	cvta.to.global.u64 	%rd20, %rd14;
	mul.lo.s32 	%r37, %r89, %r1;
	mul.wide.s32 	%rd21, %r37, 4;
	add.s64 	%rd3, %rd20, %rd21;
	ld.global.f32 	%f1, [%rd3];
	setp.lt.s32 	%p2, %r87, 1;
	@%p2 bra 	$L__BB3_20;
	ld.global.f32 	%f2, [%rd3+4];
	ld.global.f32 	%f3, [%rd3+8];
	ld.global.f32 	%f4, [%rd3+12];
	ld.global.f32 	%f5, [%rd3+16];
	ld.global.f32 	%f6, [%rd3+20];
	ld.global.f32 	%f7, [%rd3+24];
	mov.b32 	%r91, 0;
	mov.u64 	%rd38, __cudart_i2opi_f;
$L__BB3_3:
	ld.param.u64 	%rd51, [_Z25transform_polyline_kerneliiiiPKfS0_S0_Pf_param_6];
	ld.param.u64 	%rd50, [_Z25transform_polyline_kerneliiiiPKfS0_S0_Pf_param_5];
	mul.lo.s32 	%r39, %r91, 3;
	cvta.to.global.u64 	%rd22, %rd50;
	mul.wide.u32 	%rd23, %r39, 4;
	add.s64 	%rd24, %rd22, %rd23;
	ld.global.f32 	%f8, [%rd24];
	ld.global.f32 	%f9, [%rd24+4];
	ld.global.f32 	%f10, [%rd24+8];
	cvta.to.global.u64 	%rd25, %rd51;
	mul.wide.u32 	%rd26, %r91, 4;
	add.s64 	%rd27, %rd25, %rd26;
	ld.global.f32 	%f11, [%rd27];
	mul.f32 	%f21, %f11, 0f3F22F983;
	cvt.rni.s32.f32 	%r99, %f21;
	cvt.rn.f32.s32 	%f22, %r99;
	fma.rn.f32 	%f23, %f22, 0fBFC90FDA, %f11;
	fma.rn.f32 	%f24, %f22, 0fB3A22168, %f23;
	fma.rn.f32 	%f70, %f22, 0fA7C234C5, %f24;
	abs.f32 	%f13, %f11;
	setp.ltu.f32 	%p3, %f13, 0f47CE4780;
	mov.u32 	%r95, %r99;
	mov.f32 	%f69, %f70;
	@%p3 bra 	$L__BB3_11;
	setp.neu.f32 	%p4, %f13, 0f7F800000;
	@%p4 bra 	$L__BB3_6;
	mov.f32 	%f27, 0f00000000;
	mul.rn.f32 	%f69, %f11, %f27;
	mov.b32 	%r95, 0;
	bra.uni 	$L__BB3_11;
$L__BB3_6:
	mov.b32 	%r5, %f11;
	mov.b64 	%rd55, 0;
	mov.b32 	%r92, 0;
	mov.u64 	%rd53, __cudart_i2opi_f;
	mov.u64 	%rd54, %rd2;
$L__BB3_7:
	.pragma "nounroll";
	ld.global.nc.u32 	%r41, [%rd53];
	shl.b32 	%r42, %r5, 8;
	or.b32  	%r43, %r42, -2147483648;
	mad.wide.u32 	%rd30, %r41, %r43, %rd55;
	shr.u64 	%rd55, %rd30, 32;
	st.local.u32 	[%rd54], %rd30;
	add.s32 	%r92, %r92, 1;
	add.s64 	%rd54, %rd54, 4;
	add.s64 	%rd53, %rd53, 4;
	setp.ne.s32 	%p5, %r92, 6;
	@%p5 bra 	$L__BB3_7;
	shr.u32 	%r44, %r5, 23;
	st.local.u32 	[%rd2+24], %rd55;
	and.b32  	%r8, %r44, 31;
	and.b32  	%r45, %r44, 224;
	add.s32 	%r46, %r45, -128;
	shr.u32 	%r47, %r46, 5;
	mul.wide.u32 	%rd31, %r47, 4;
	sub.s64 	%rd10, %rd2, %rd31;
	ld.local.u32 	%r93, [%rd10+24];
	ld.local.u32 	%r94, [%rd10+20];
	setp.eq.s32 	%p6, %r8, 0;
	@%p6 bra 	$L__BB3_10;
	shf.l.wrap.b32 	%r93, %r94, %r93, %r8;
	ld.local.u32 	%r48, [%rd10+16];
	shf.l.wrap.b32 	%r94, %r48, %r94, %r8;
$L__BB3_10:
	shr.u32 	%r49, %r93, 30;
	shf.l.wrap.b32 	%r50, %r94, %r93, 2;
	shl.b32 	%r51, %r94, 2;
	shr.u32 	%r52, %r50, 31;
	add.s32 	%r53, %r52, %r49;
	neg.s32 	%r54, %r53;
	setp.lt.s32 	%p7, %r5, 0;
	selp.b32 	%r95, %r54, %r53, %p7;
	xor.b32  	%r55, %r50, %r5;
	shr.s32 	%r56, %r50, 31;
	xor.b32  	%r57, %r56, %r50;
	xor.b32  	%r58, %r56, %r51;
	cvt.u64.u32 	%rd32, %r57;
	shl.b64 	%rd33, %rd32, 32;
	cvt.u64.u32 	%rd34, %r58;
	or.b64  	%rd35, %rd33, %rd34;
	cvt.rn.f64.s64 	%fd1, %rd35;
	mul.f64 	%fd2, %fd1, 0d3BF921FB54442D19;
	cvt.rn.f32.f64 	%f25, %fd2;
	neg.f32 	%f26, %f25;
	setp.lt.s32 	%p8, %r55, 0;
	selp.f32 	%f69, %f26, %f25, %p8;
$L__BB3_11:
	setp.ltu.f32 	%p9, %f13, 0f47CE4780;
	add.s32 	%r60, %r95, 1;
	mul.rn.f32 	%f28, %f69, %f69;
	and.b32  	%r61, %r95, 1;
	setp.eq.b32 	%p10, %r61, 1;
	selp.f32 	%f29, %f69, 0f3F800000, %p10;
	fma.rn.f32 	%f30, %f28, %f29, 0f00000000;
	fma.rn.f32 	%f31, %f28, 0f37CBAC00, 0fBAB607ED;
	selp.f32 	%f32, 0fB94D4153, %f31, %p10;
	selp.f32 	%f33, 0f3C0885E4, 0f3D2AAABB, %p10;
	fma.rn.f32 	%f34, %f32, %f28, %f33;
	selp.f32 	%f35, 0fBE2AAAA8, 0fBEFFFFFF, %p10;
	fma.rn.f32 	%f36, %f34, %f28, %f35;
	fma.rn.f32 	%f37, %f36, %f30, %f29;
	and.b32  	%r62, %r60, 2;
	setp.eq.s32 	%p11, %r62, 0;
	mov.f32 	%f38, 0f00000000;
	sub.f32 	%f39, %f38, %f37;
	selp.f32 	%f17, %f37, %f39, %p11;
	@%p9 bra 	$L__BB3_19;
	setp.neu.f32 	%p12, %f13, 0f7F800000;
	@%p12 bra 	$L__BB3_14;
	mov.f32 	%f42, 0f00000000;
	mul.rn.f32 	%f70, %f11, %f42;
	mov.b32 	%r99, 0;
	bra.uni 	$L__BB3_19;
$L__BB3_14:
	mov.b32 	%r17, %f11;
	mov.b64 	%rd56, 0;
	mov.b32 	%r96, 0;
$L__BB3_15:
	.pragma "nounroll";
	mul.wide.u32 	%rd37, %r96, 4;
	add.s64 	%rd39, %rd38, %rd37;
	ld.global.nc.u32 	%r64, [%rd39];
	shl.b32 	%r65, %r17, 8;
	or.b32  	%r66, %r65, -2147483648;
	mad.wide.u32 	%rd40, %r64, %r66, %rd56;
	shr.u64 	%rd56, %rd40, 32;
	add.s64 	%rd41, %rd1, %rd37;
	st.local.u32 	[%rd41], %rd40;
	add.s32 	%r96, %r96, 1;
	setp.ne.s32 	%p13, %r96, 6;
	@%p13 bra 	$L__BB3_15;
	shr.u32 	%r67, %r17, 23;
	st.local.u32 	[%rd1+24], %rd56;
	and.b32  	%r20, %r67, 31;
	and.b32  	%r68, %r67, 224;
	add.s32 	%r69, %r68, -128;
	shr.u32 	%r70, %r69, 5;
	mul.wide.u32 	%rd42, %r70, 4;
	sub.s64 	%rd13, %rd1, %rd42;
	ld.local.u32 	%r97, [%rd13+24];
	ld.local.u32 	%r98, [%rd13+20];
	setp.eq.s32 	%p14, %r20, 0;
	@%p14 bra 	$L__BB3_18;
	shf.l.wrap.b32 	%r97, %r98, %r97, %r20;
	ld.local.u32 	%r71, [%rd13+16];
	shf.l.wrap.b32 	%r98, %r71, %r98, %r20;
$L__BB3_18:
	shr.u32 	%r72, %r97, 30;
	shf.l.wrap.b32 	%r73, %r98, %r97, 2;
	shl.b32 	%r74, %r98, 2;
	shr.u32 	%r75, %r73, 31;
	add.s32 	%r76, %r75, %r72;
	neg.s32 	%r77, %r76;
	setp.lt.s32 	%p15, %r17, 0;
	selp.b32 	%r99, %r77, %r76, %p15;
	xor.b32  	%r78, %r73, %r17;
	shr.s32 	%r79, %r73, 31;
	xor.b32  	%r80, %r79, %r73;
	xor.b32  	%r81, %r79, %r74;
	cvt.u64.u32 	%rd43, %r80;
	shl.b64 	%rd44, %rd43, 32;
	cvt.u64.u32 	%rd45, %r81;
	or.b64  	%rd46, %rd44, %rd45;
	cvt.rn.f64.s64 	%fd3, %rd46;
	mul.f64 	%fd4, %fd3, 0d3BF921FB54442D19;
	cvt.rn.f32.f64 	%f40, %fd4;
	neg.f32 	%f41, %f40;
	setp.lt.s32 	%p16, %r78, 0;
	selp.f32 	%f70, %f41, %f40, %p16;
$L__BB3_19:
	ld.param.u64 	%rd52, [_Z25transform_polyline_kerneliiiiPKfS0_S0_Pf_param_7];
	ld.param.u32 	%r90, [_Z25transform_polyline_kerneliiiiPKfS0_S0_Pf_param_3];
	ld.param.u32 	%r88, [_Z25transform_polyline_kerneliiiiPKfS0_S0_Pf_param_0];
	mul.rn.f32 	%f43, %f70, %f70;
	and.b32  	%r83, %r99, 1;
	setp.eq.b32 	%p17, %r83, 1;
	selp.f32 	%f44, 0f3F800000, %f70, %p17;
	fma.rn.f32 	%f45, %f43, %f44, 0f00000000;
	fma.rn.f32 	%f46, %f43, 0f37CBAC00, 0fBAB607ED;
	selp.f32 	%f47, %f46, 0fB94D4153, %p17;
	selp.f32 	%f48, 0f3D2AAABB, 0f3C0885E4, %p17;
	fma.rn.f32 	%f49, %f47, %f43, %f48;
	selp.f32 	%f50, 0fBEFFFFFF, 0fBE2AAAA8, %p17;
	fma.rn.f32 	%f51, %f49, %f43, %f50;
	fma.rn.f32 	%f52, %f51, %f45, %f44;
	and.b32  	%r84, %r99, 2;
	setp.eq.s32 	%p18, %r84, 0;
	mov.f32 	%f53, 0f00000000;
	sub.f32 	%f54, %f53, %f52;
	selp.f32 	%f55, %f52, %f54, %p18;
	sub.f32 	%f56, %f1, %f8;
	mul.f32 	%f57, %f56, %f17;
	sub.f32 	%f58, %f2, %f9;
	mul.f32 	%f59, %f58, %f55;
	sub.f32 	%f60, %f57, %f59;
	mul.f32 	%f61, %f56, %f55;
	fma.rn.f32 	%f62, %f58, %f17, %f61;
	sub.f32 	%f63, %f3, %f10;
	mul.f32 	%f64, %f4, %f17;
	mul.f32 	%f65, %f5, %f55;
	sub.f32 	%f66, %f64, %f65;
	mul.f32 	%f67, %f4, %f55;
	fma.rn.f32 	%f68, %f5, %f17, %f67;
	mad.lo.s32 	%r85, %r2, %r91, %r1;
	mul.lo.s32 	%r86, %r85, %r90;
	cvta.to.global.u64 	%rd47, %rd52;
	mul.wide.s32 	%rd48, %r86, 4;
	add.s64 	%rd49, %rd47, %rd48;
	st.global.f32 	[%rd49], %f60;
	st.global.f32 	[%rd49+4], %f62;
	st.global.f32 	[%rd49+8], %f63;
	st.global.f32 	[%rd49+12], %f66;
	st.global.f32 	[%rd49+16], %f68;
	st.global.f32 	[%rd49+20], %f6;
	st.global.f32 	[%rd49+24], %f7;
	add.s32 	%r91, %r91, 1;
	setp.ne.s32 	%p19, %r91, %r88;
	@%p19 bra 	$L__BB3_3;
$L__BB3_20:
	ret;

}


// ===== COMPILED SASS (sm_100) =====

	.target	sm_100

	.elftype	@"ET_EXEC"


//--------------------- .note.nv.tkinfo           --------------------------
	.section	.note.nv.tkinfo,"",@"SHT_NOTE"
	.sectionflags	@"SHF_NOTE_NV_TKINFO"
	.tkinfo
        /*0018*/ 	.word	0x00000002
        /*0030*/ 	.string	""
        /*0030*/ 	.string	"ptxas"
        /*0030*/ 	.string	"Cuda compilation tools, release 13.0, V13.0.88"
        /*0030*/ 	.string	"Build cuda_13.0.r13.0/compiler.36424714_0"
        /*0030*/ 	.string	"-arch sm_100 -m 64 "



//--------------------- .note.nv.cuinfo           --------------------------
	.section	.note.nv.cuinfo,"",@"SHT_NOTE"
	.sectionflags	@"SHF_NOTE_NV_CUINFO"
        /*0018*/ 	.short	0x0002
        /*001a*/ 	.short	0x0064
        /*001c*/ 	.short	0x0082
	.zero		2


//--------------------- .nv.info                  --------------------------
	.section	.nv.info,"",@"SHT_CUDA_INFO"
	.align	4


	//----- nvinfo : EIATTR_REGCOUNT
	.align		4
        /*0000*/ 	.byte	0x04, 0x2f
        /*0002*/ 	.short	(.L_2 - .L_1)
	.align		4
.L_1:
        /*0004*/ 	.word	index@(_Z21point2polyline_kerneliiPKfPf)
        /*0008*/ 	.word	0x00000014


	//----- nvinfo : EIATTR_FRAME_SIZE
	.align		4
.L_2:
        /*000c*/ 	.byte	0x04, 0x11
        /*000e*/ 	.short	(.L_4 - .L_3)
	.align		4
.L_3:
        /*0010*/ 	.word	index@(_Z21point2polyline_kerneliiPKfPf)
        /*0014*/ 	.word	0x00000000


	//----- nvinfo : EIATTR_REGCOUNT
	.align		4
.L_4:
        /*0018*/ 	.byte	0x04, 0x2f
        /*001a*/ 	.short	(.L_6 - .L_5)
	.align		4
.L_5:
        /*001c*/ 	.word	index@(_Z23find_break_index_kernelifPKfPb)
        /*0020*/ 	.word	0x0000000e


	//----- nvinfo : EIATTR_FRAME_SIZE
	.align		4
.L_6:
        /*0024*/ 	.byte	0x04, 0x11
        /*0026*/ 	.short	(.L_8 - .L_7)
	.align		4
.L_7:
        /*0028*/ 	.word	index@($__internal_0_$__cuda_sm20_sqrt_rn_f32_slowpath)
        /*002c*/ 	.word	0x00000000


	//----- nvinfo : EIATTR_FRAME_SIZE
	.align		4
.L_8:
        /*0030*/ 	.byte	0x04, 0x11
        /*0032*/ 	.short	(.L_10 - .L_9)
	.align		4
.L_9:
        /*0034*/ 	.word	index@(_Z23find_break_index_kernelifPKfPb)
        /*0038*/ 	.word	0x00000000


	//----- nvinfo : EIATTR_REGCOUNT
	.align		4
.L_10:
        /*003c*/ 	.byte	0x04, 0x2f
        /*003e*/ 	.short	(.L_12 - .L_11)
	.align		4
.L_11:
        /*0040*/ 	.word	index@(_Z24generate_polyline_kerneliiiPKfPf)
        /*0044*/ 	.word	0x00000004


	//----- nvinfo : EIATTR_FRAME_SIZE
	.align		4
.L_12:
        /*0048*/ 	.byte	0x04, 0x11
        /*004a*/ 	.short	(.L_14 - .L_13)
	.align		4
.L_13:
        /*004c*/ 	.word	index@(_Z24generate_polyline_kerneliiiPKfPf)
        /*0050*/ 	.word	0x00000000


	//----- nvinfo : EIATTR_REGCOUNT
	.align		4
.L_14:
        /*0054*/ 	.byte	0x04, 0x2f
        /*0056*/ 	.short	(.L_16 - .L_15)
	.align		4
.L_15:
        /*0058*/ 	.word	index@(_Z25transform_polyline_kerneliiiiPKfS0_S0_Pf)
        /*005c*/ 	.word	0x00000019


	//----- nvinfo : EIATTR_FRAME_SIZE
	.align		4
.L_16:
        /*0060*/ 	.byte	0x04, 0x11
        /*0062*/ 	.short	(.L_18 - .L_17)
	.align		4
.L_17:
        /*0064*/ 	.word	index@(_Z25transform_polyline_kerneliiiiPKfS0_S0_Pf)
        /*0068*/ 	.word	0x00000000


	//----- nvinfo : EIATTR_MIN_STACK_SIZE
	.align		4
.L_18:
        /*006c*/ 	.byte	0x04, 0x12
        /*006e*/ 	.short	(.L_20 - .L_19)
	.align		4
.L_19:
        /*0070*/ 	.word	index@(_Z25transform_polyline_kerneliiiiPKfS0_S0_Pf)
        /*0074*/ 	.word	0x00000000


	//----- nvinfo : EIATTR_MIN_STACK_SIZE
	.align		4
.L_20:
        /*0078*/ 	.byte	0x04, 0x12
        /*007a*/ 	.short	(.L_22 - .L_21)
	.align		4
.L_21:
        /*007c*/ 	.word	index@(_Z24generate_polyline_kerneliiiPKfPf)
        /*0080*/ 	.word	0x00000000


	//----- nvinfo : EIATTR_MIN_STACK_SIZE
	.align		4
.L_22:
        /*0084*/ 	.byte	0x04, 0x12
        /*0086*/ 	.short	(.L_24 - .L_23)
	.align		4
.L_23:
        /*0088*/ 	.word	index@(_Z23find_break_index_kernelifPKfPb)
        /*008c*/ 	.word	0x00000000


	//----- nvinfo : EIATTR_MIN_STACK_SIZE
	.align		4
.L_24:
        /*0090*/ 	.byte	0x04, 0x12
        /*0092*/ 	.short	(.L_26 - .L_25)
	.align		4
.L_25:
        /*0094*/ 	.word	index@(_Z21point2polyline_kerneliiPKfPf)
        /*0098*/ 	.word	0x00000000
.L_26:


//--------------------- .nv.compat                --------------------------
	.section	.nv.compat,"",@"SHT_CUDA_COMPAT_INFO"
	.align	4
        /*0000*/ 	.byte	0x02, 0x09, 0x00, 0x00, 0x02, 0x02, 0x01, 0x00, 0x02, 0x05, 0x05, 0x00, 0x03, 0x07, 0x01, 0x01
        /*0010*/ 	.byte	0x02, 0x03, 0x00, 0x00, 0x02, 0x06, 0x01, 0x00, 0x04, 0x0b, 0x08, 0x00, 0x01, 0x00, 0x00, 0x00
        /*0020*/ 	.byte	0x00, 0x00, 0x00, 0x00


//--------------------- .nv.info._Z25transform_polyline_kerneliiiiPKfS0_S0_Pf --------------------------
	.section	.nv.info._Z25transform_polyline_kerneliiiiPKfS0_S0_Pf,"",@"SHT_CUDA_INFO"
	.sectionflags	@""
	.align	4


	//----- nvinfo : EIATTR_CUDA_API_VERSION
	.align		4
        /*0000*/ 	.byte	0x04, 0x37
        /*0002*/ 	.short	(.L_28 - .L_27)
.L_27:
        /*0004*/ 	.word	0x00000082


	//----- nvinfo : EIATTR_KPARAM_INFO
	.align		4
.L_28:
        /*0008*/ 	.byte	0x04, 0x17
        /*000a*/ 	.short	(.L_30 - .L_29)
.L_29:
        /*000c*/ 	.word	0x00000000
        /*0010*/ 	.short	0x0007
        /*0012*/ 	.short	0x0028
        /*0014*/ 	.byte	0x00, 0xf5, 0x21, 0x00


	//----- nvinfo : EIATTR_KPARAM_INFO
	.align		4
.L_30:
        /*0018*/ 	.byte	0x04, 0x17
        /*001a*/ 	.short	(.L_32 - .L_31)
.L_31:
        /*001c*/ 	.word	0x00000000
        /*0020*/ 	.short	0x0006
        /*0022*/ 	.short	0x0020
        /*0024*/ 	.byte	0x00, 0xf5, 0x21, 0x00


	//----- nvinfo : EIATTR_KPARAM_INFO
	.align		4
.L_32:
        /*0028*/ 	.byte	0x04, 0x17
        /*002a*/ 	.short	(.L_34 - .L_33)
.L_33:
        /*002c*/ 	.word	0x00000000
        /*0030*/ 	.short	0x0005
        /*0032*/ 	.short	0x0018
        /*0034*/ 	.byte	0x00, 0xf5, 0x21, 0x00


	//----- nvinfo : EIATTR_KPARAM_INFO
	.align		4
.L_34:
        /*0038*/ 	.byte	0x04, 0x17
        /*003a*/ 	.short	(.L_36 - .L_35)
.L_35:
        /*003c*/ 	.word	0x00000000
        /*0040*/ 	.short	0x0004
        /*0042*/ 	.short	0x0010
        /*0044*/ 	.byte	0x00, 0xf5, 0x21, 0x00


	//----- nvinfo : EIATTR_KPARAM_INFO
	.align		4
.L_36:
        /*0048*/ 	.byte	0x04, 0x17
        /*004a*/ 	.short	(.L_38 - .L_37)
.L_37:
        /*004c*/ 	.word	0x00000000
        /*0050*/ 	.short	0x0003
        /*0052*/ 	.short	0x000c
        /*0054*/ 	.byte	0x00, 0xf0, 0x11, 0x00


	//----- nvinfo : EIATTR_KPARAM_INFO
	.align		4
.L_38:
        /*0058*/ 	.byte	0x04, 0x17
        /*005a*/ 	.short	(.L_40 - .L_39)
.L_39:
        /*005c*/ 	.word	0x00000000
        /*0060*/ 	.short	0x0002
        /*0062*/ 	.short	0x0008
        /*0064*/ 	.byte	0x00, 0xf0, 0x11, 0x00


	//----- nvinfo : EIATTR_KPARAM_INFO
	.align		4
.L_40:
        /*0068*/ 	.byte	0x04, 0x17
        /*006a*/ 	.short	(.L_42 - .L_41)
.L_41:
        /*006c*/ 	.word	0x00000000
        /*0070*/ 	.short	0x0001
        /*0072*/ 	.short	0x0004
        /*0074*/ 	.byte	0x00, 0xf0, 0x11, 0x00


	//----- nvinfo : EIATTR_KPARAM_INFO
	.align		4
.L_42:
        /*0078*/ 	.byte	0x04, 0x17
        /*007a*/ 	.short	(.L_44 - .L_43)
.L_43:
        /*007c*/ 	.word	0x00000000
        /*0080*/ 	.short	0x0000
        /*0082*/ 	.short	0x0000
        /*0084*/ 	.byte	0x00, 0xf0, 0x11, 0x00


	//----- nvinfo : EIATTR_SPARSE_MMA_MASK
	.align		4
.L_44:
        /*0088*/ 	.byte	0x03, 0x50
        /*008a*/ 	.short	0x0000


	//----- nvinfo : EIATTR_MAXREG_COUNT
	.align		4
        /*008c*/ 	.byte	0x03, 0x1b
        /*008e*/ 	.short	0x00ff


	//----- nvinfo : EIATTR_MERCURY_ISA_VERSION
	.align		4
        /*0090*/ 	.byte	0x03, 0x5f
        /*0092*/ 	.short	0x0101


	//----- nvinfo : EIATTR_VRC_CTA_INIT_COUNT
	.align		4
        /*0094*/ 	.byte	0x02, 0x4a
	.zero		1
	.zero		1


	//----- nvinfo : EIATTR_EXIT_INSTR_OFFSETS
	.align		4
        /*0098*/ 	.byte	0x04, 0x1c
        /*009a*/ 	.short	(.L_46 - .L_45)


	//   ....[0]....
.L_45:
        /*009c*/ 	.word	0x00000090


	//   ....[1]....
        /*00a0*/ 	.word	0x000000f0


	//   ....[2]....
        /*00a4*/ 	.word	0x00001310


	//----- nvinfo : EIATTR_CBANK_PARAM_SIZE
	.align		4
.L_46:
        /*00a8*/ 	.byte	0x03, 0x19
        /*00aa*/ 	.short	0x0030


	//----- nvinfo : EIATTR_PARAM_CBANK
	.align		4
        /*00ac*/ 	.byte	0x04, 0x0a
        /*00ae*/ 	.short	(.L_48 - .L_47)
	.align		4
.L_47:
        /*00b0*/ 	.word	index@(.nv.constant0._Z25transform_polyline_kerneliiiiPKfS0_S0_Pf)
        /*00b4*/ 	.short	0x0380
        /*00b6*/ 	.short	0x0030


	//----- nvinfo : EIATTR_SW_WAR
	.align		4
.L_48:
        /*00b8*/ 	.byte	0x04, 0x36
        /*00ba*/ 	.short	(.L_50 - .L_49)
.L_49:
        /*00bc*/ 	.word	0x00000008
.L_50:


//--------------------- .nv.info._Z24generate_polyline_kerneliiiPKfPf --------------------------
	.section	.nv.info._Z24generate_polyline_kerneliiiPKfPf,"",@"SHT_CUDA_INFO"
	.sectionflags	@""
	.align	4


	//----- nvinfo : EIATTR_CUDA_API_VERSION
	.align		4
        /*0000*/ 	.byte	0x04, 0x37
        /*0002*/ 	.short	(.L_52 - .L_51)
.L_51:
        /*0004*/ 	.word	0x00000082


	//----- nvinfo : EIATTR_KPARAM_INFO
	.align		4
.L_52:
        /*0008*/ 	.byte	0x04, 0x17
        /*000a*/ 	.short	(.L_54 - .L_53)
.L_53:
        /*000c*/ 	.word	0x00000000
        /*0010*/ 	.short	0x0004
        /*0012*/ 	.short	0x0018
        /*0014*/ 	.byte	0x00, 0xf5, 0x21, 0x00


	//----- nvinfo : EIATTR_KPARAM_INFO
	.align		4
.L_54:
        /*0018*/ 	.byte	0x04, 0x17
        /*001a*/ 	.short	(.L_56 - .L_55)
.L_55:
        /*001c*/ 	.word	0x00000000
        /*0020*/ 	.short	0x0003
        /*0022*/ 	.short	0x0010
        /*0024*/ 	.byte	0x00, 0xf5, 0x21, 0x00


	//----- nvinfo : EIATTR_KPARAM_INFO
	.align		4
.L_56:
        /*0028*/ 	.byte	0x04, 0x17
        /*002a*/ 	.short	(.L_58 - .L_57)
.L_57:
        /*002c*/ 	.word	0x00000000
        /*0030*/ 	.short	0x0002
        /*0032*/ 	.short	0x0008
        /*0034*/ 	.byte	0x00, 0xf0, 0x11, 0x00


	//----- nvinfo : EIATTR_KPARAM_INFO
	.align		4
.L_58:
        /*0038*/ 	.byte	0x04, 0x17
        /*003a*/ 	.short	(.L_60 - .L_59)
.L_59:
        /*003c*/ 	.word	0x00000000
        /*0040*/ 	.short	0x0001
        /*0042*/ 	.short	0x0004
        /*0044*/ 	.byte	0x00, 0xf0, 0x11, 0x00


	//----- nvinfo : EIATTR_KPARAM_INFO
	.align		4
.L_60:
        /*0048*/ 	.byte	0x04, 0x17
        /*004a*/ 	.short	(.L_62 - .L_61)
.L_61:
        /*004c*/ 	.word	0x00000000
        /*0050*/ 	.short	0x0000
        /*0052*/ 	.short	0x0000
        /*0054*/ 	.byte	0x00, 0xf0, 0x11, 0x00


	//----- nvinfo : EIATTR_SPARSE_MMA_MASK
	.align		4
.L_62:
        /*0058*/ 	.byte	0x03, 0x50
        /*005a*/ 	.short	0x0000


	//----- nvinfo : EIATTR_MAXREG_COUNT
	.align		4
        /*005c*/ 	.byte	0x03, 0x1b
        /*005e*/ 	.short	0x00ff


	//----- nvinfo : EIATTR_MERCURY_ISA_VERSION
	.align		4
        /*0060*/ 	.byte	0x03, 0x5f
        /*0062*/ 	.short	0x0101


	//----- nvinfo : EIATTR_VRC_CTA_INIT_COUNT
	.align		4
        /*0064*/ 	.byte	0x02, 0x4a
	.zero		1
	.zero		1


	//----- nvinfo : EIATTR_EXIT_INSTR_OFFSETS
	.align		4
        /*0068*/ 	.byte	0x04, 0x1c
        /*006a*/ 	.short	(.L_64 - .L_63)


	//   ....[0]....
.L_63:
        /*006c*/ 	.word	0x00000010


	//----- nvinfo : EIATTR_CBANK_PARAM_SIZE
	.align		4
.L_64:
        /*0070*/ 	.byte	0x03, 0x19
        /*0072*/ 	.short	0x0020


	//----- nvinfo : EIATTR_PARAM_CBANK
	.align		4
        /*0074*/ 	.byte	0x04, 0x0a
        /*0076*/ 	.short	(.L_66 - .L_65)
	.align		4
.L_65:
        /*0078*/ 	.word	index@(.nv.constant0._Z24generate_polyline_kerneliiiPKfPf)
        /*007c*/ 	.short	0x0380
        /*007e*/ 	.short	0x0020


	//----- nvinfo : EIATTR_SW_WAR
	.align		4
.L_66:
        /*0080*/ 	.byte	0x04, 0x36
        /*0082*/ 	.short	(.L_68 - .L_67)
.L_67:
        /*0084*/ 	.word	0x00000008
.L_68:


//--------------------- .nv.info._Z23find_break_index_kernelifPKfPb --------------------------
	.section	.nv.info._Z23find_break_index_kernelifPKfPb,"",@"SHT_CUDA_INFO"
	.sectionflags	@""
	.align	4


	//----- nvinfo : EIATTR_CUDA_API_VERSION
	.align		4
        /*0000*/ 	.byte	0x04, 0x37
        /*0002*/ 	.short	(.L_70 - .L_69)
.L_69:
        /*0004*/ 	.word	0x00000082


	//----- nvinfo : EIATTR_KPARAM_INFO
	.align		4
.L_70:
        /*0008*/ 	.byte	0x04, 0x17
        /*000a*/ 	.short	(.L_72 - .L_71)
.L_71:
        /*000c*/ 	.word	0x00000000
        /*0010*/ 	.short	0x0003
        /*0012*/ 	.short	0x0010
        /*0014*/ 	.byte	0x00, 0xf5, 0x21, 0x00


	//----- nvinfo : EIATTR_KPARAM_INFO
	.align		4
.L_72:
        /*0018*/ 	.byte	0x04, 0x17
        /*001a*/ 	.short	(.L_74 - .L_73)
.L_73:
        /*001c*/ 	.word	0x00000000
        /*0020*/ 	.short	0x0002
        /*0022*/ 	.short	0x0008
        /*0024*/ 	.byte	0x00, 0xf5, 0x21, 0x00


	//----- nvinfo : EIATTR_KPARAM_INFO
	.align		4
.L_74:
        /*0028*/ 	.byte	0x04, 0x17
        /*002a*/ 	.short	(.L_76 - .L_75)
.L_75:
        /*002c*/ 	.word	0x00000000
        /*0030*/ 	.short	0x0001
        /*0032*/ 	.short	0x0004
        /*0034*/ 	.byte	0x00, 0xf0, 0x11, 0x00


	//----- nvinfo : EIATTR_KPARAM_INFO
	.align		4
.L_76:
        /*0038*/ 	.byte	0x04, 0x17
        /*003a*/ 	.short	(.L_78 - .L_77)
.L_77:
        /*003c*/ 	.word	0x00000000
        /*0040*/ 	.short	0x0000
        /*0042*/ 	.short	0x0000
        /*0044*/ 	.byte	0x00, 0xf0, 0x11, 0x00


	//----- nvinfo : EIATTR_SPARSE_MMA_MASK
	.align		4
.L_78:
        /*0048*/ 	.byte	0x03, 0x50
        /*004a*/ 	.short	0x0000


	//----- nvinfo : EIATTR_MAXREG_COUNT
	.align		4
        /*004c*/ 	.byte	0x03, 0x1b
        /*004e*/ 	.short	0x00ff


	//----- nvinfo : EIATTR_MERCURY_ISA_VERSION
	.align		4
        /*0050*/ 	.byte	0x03, 0x5f
        /*0052*/ 	.short	0x0101


	//----- nvinfo : EIATTR_VRC_CTA_INIT_COUNT
	.align		4
        /*0054*/ 	.byte	0x02, 0x4a
	.zero		1
	.zero		1


	//----- nvinfo : EIATTR_EXIT_INSTR_OFFSETS
	.align		4
        /*0058*/ 	.byte	0x04, 0x1c
        /*005a*/ 	.short	(.L_80 - .L_79)


	//   ....[0]....
.L_79:
        /*005c*/ 	.word	0x00000070


	//   ....[1]....
        /*0060*/ 	.word	0x00000350


	//----- nvinfo : EIATTR_CRS_STACK_SIZE
	.align		4
.L_80:
        /*0064*/ 	.byte	0x04, 0x1e
        /*0066*/ 	.short	(.L_82 - .L_81)
.L_81:
        /*0068*/ 	.word	0x00000000


	//----- nvinfo : EIATTR_CBANK_PARAM_SIZE
	.align		4
.L_82:
        /*006c*/ 	.byte	0x03, 0x19
        /*006e*/ 	.short	0x0018


	//----- nvinfo : EIATTR_PARAM_CBANK
	.align		4
        /*0070*/ 	.byte	0x04, 0x0a
        /*0072*/ 	.short	(.L_84 - .L_83)
	.align		4
.L_83:
        /*0074*/ 	.word	index@(.nv.constant0._Z23find_break_index_kernelifPKfPb)
        /*0078*/ 	.short	0x0380
        /*007a*/ 	.short	0x0018


	//----- nvinfo : EIATTR_SW_WAR
	.align		4
.L_84:
        /*007c*/ 	.byte	0x04, 0x36
        /*007e*/ 	.short	(.L_86 - .L_85)
.L_85:
        /*0080*/ 	.word	0x00000008
.L_86:


//--------------------- .nv.info._Z21point2polyline_kerneliiPKfPf --------------------------
	.section	.nv.info._Z21point2polyline_kerneliiPKfPf,"",@"SHT_CUDA_INFO"
	.sectionflags	@""
	.align	4


	//----- nvinfo : EIATTR_CUDA_API_VERSION
	.align		4
        /*0000*/ 	.byte	0x04, 0x37
        /*0002*/ 	.short	(.L_88 - .L_87)
.L_87:
        /*0004*/ 	.word	0x00000082


	//----- nvinfo : EIATTR_KPARAM_INFO
	.align		4
.L_88:
        /*0008*/ 	.byte	0x04, 0x17
        /*000a*/ 	.short	(.L_90 - .L_89)
.L_89:
        /*000c*/ 	.word	0x00000000
        /*0010*/ 	.short	0x0003
        /*0012*/ 	.short	0x0010
        /*0014*/ 	.byte	0x00, 0xf5, 0x21, 0x00


	//----- nvinfo : EIATTR_KPARAM_INFO
	.align		4
.L_90:
        /*0018*/ 	.byte	0x04, 0x17
        /*001a*/ 	.short	(.L_92 - .L_91)
.L_91:
        /*001c*/ 	.word	0x00000000
        /*0020*/ 	.short	0x0002
        /*0022*/ 	.short	0x0008
        /*0024*/ 	.byte	0x00, 0xf5, 0x21, 0x00


	//----- nvinfo : EIATTR_KPARAM_INFO
	.align		4
.L_92:
        /*0028*/ 	.byte	0x04, 0x17
        /*002a*/ 	.short	(.L_94 - .L_93)
.L_93:
        /*002c*/ 	.word	0x00000000
        /*0030*/ 	.short	0x0001
        /*0032*/ 	.short	0x0004
        /*0034*/ 	.byte	0x00, 0xf0, 0x11, 0x00


	//----- nvinfo : EIATTR_KPARAM_INFO
	.align		4
.L_94:
        /*0038*/ 	.byte	0x04, 0x17
        /*003a*/ 	.short	(.L_96 - .L_95)
.L_95:
        /*003c*/ 	.word	0x00000000
        /*0040*/ 	.short	0x0000
        /*0042*/ 	.short	0x0000
        /*0044*/ 	.byte	0x00, 0xf0, 0x11, 0x00


	//----- nvinfo : EIATTR_SPARSE_MMA_MASK
	.align		4
.L_96:
        /*0048*/ 	.byte	0x03, 0x50
        /*004a*/ 	.short	0x0000


	//----- nvinfo : EIATTR_MAXREG_COUNT
	.align		4
        /*004c*/ 	.byte	0x03, 0x1b
        /*004e*/ 	.short	0x00ff


	//----- nvinfo : EIATTR_MERCURY_ISA_VERSION
	.align		4
        /*0050*/ 	.byte	0x03, 0x5f
        /*0052*/ 	.short	0x0101


	//----- nvinfo : EIATTR_VRC_CTA_INIT_COUNT
	.align		4
        /*0054*/ 	.byte	0x02, 0x4a
	.zero		1
	.zero		1


	//----- nvinfo : EIATTR_EXIT_INSTR_OFFSETS
	.align		4
        /*0058*/ 	.byte	0x04, 0x1c
        /*005a*/ 	.short	(.L_98 - .L_97)


	//   ....[0]....
.L_97:
        /*005c*/ 	.word	0x00000070


	//   ....[1]....
        /*0060*/ 	.word	0x00000210


	//----- nvinfo : EIATTR_CBANK_PARAM_SIZE
	.align		4
.L_98:
        /*0064*/ 	.byte	0x03, 0x19
        /*0066*/ 	.short	0x0018


	//----- nvinfo : EIATTR_PARAM_CBANK
	.align		4
        /*0068*/ 	.byte	0x04, 0x0a
        /*006a*/ 	.short	(.L_100 - .L_99)
	.align		4
.L_99:
        /*006c*/ 	.word	index@(.nv.constant0._Z21point2polyline_kerneliiPKfPf)
        /*0070*/ 	.short	0x0380
        /*0072*/ 	.short	0x0018


	//----- nvinfo : EIATTR_SW_WAR
	.align		4
.L_100:
        /*0074*/ 	.byte	0x04, 0x36
        /*0076*/ 	.short	(.L_102 - .L_101)
.L_101:
        /*0078*/ 	.word	0x00000008
.L_102:


//--------------------- .nv.callgraph             --------------------------
	.section	.nv.callgraph,"",@"SHT_CUDA_CALLGRAPH"
	.align	4
	.sectionentsize	8
	.align		4
        /*0000*/ 	.word	0x00000000
	.align		4
        /*0004*/ 	.word	0xffffffff
	.align		4
        /*0008*/ 	.word	0x00000000
	.align		4
        /*000c*/ 	.word	0xfffffffe
	.align		4
        /*0010*/ 	.word	0x00000000
	.align		4
        /*0014*/ 	.word	0xfffffffd
	.align		4
        /*0018*/ 	.word	0x00000000
	.align		4
        /*001c*/ 	.word	0xfffffffc


//--------------------- .nv.constant4             --------------------------
	.section	.nv.constant4,"a",@progbits
	.align	8
	.align		8
.nv.constant4:
        /*0000*/ 	.dword	__cudart_i2opi_f


//--------------------- .text._Z25transform_polyline_kerneliiiiPKfS0_S0_Pf --------------------------
	.section	.text._Z25transform_polyline_kerneliiiiPKfS0_S0_Pf,"ax",@progbits
	.align	128
        .global         _Z25transform_polyline_kerneliiiiPKfS0_S0_Pf
        .type           _Z25transform_polyline_kerneliiiiPKfS0_S0_Pf,@function
        .size           _Z25transform_polyline_kerneliiiiPKfS0_S0_Pf,(.L_x_16 - _Z25transform_polyline_kerneliiiiPKfS0_S0_Pf)
        .other          _Z25transform_polyline_kerneliiiiPKfS0_S0_Pf,@"STO_CUDA_ENTRY STV_DEFAULT"
_Z25transform_polyline_kerneliiiiPKfS0_S0_Pf:
.text._Z25transform_polyline_kerneliiiiPKfS0_S0_Pf:
[----:B------:R-:W-:Y:S01]  /*0000*/  LDC R1, c[0x0][0x37c] ;  /* 0x0000df00ff017b82 */ /* 0x000fe20000000800 */
[----:B------:R-:W0:Y:S07]  /*0010*/  S2R R3, SR_TID.X ;  /* 0x0000000000037919 */ /* 0x000e2e0000002100 */
[----:B------:R-:W0:Y:S01]  /*0020*/  S2UR UR5, SR_CTAID.X ;  /* 0x00000000000579c3 */ /* 0x000e220000002500 */
[----:B------:R-:W1:Y:S01]  /*0030*/  LDCU UR9, c[0x0][0x388] ;  /* 0x00007100ff0977ac */ /* 0x000e620008000800 */
[----:B------:R-:W1:Y:S06]  /*0040*/  LDCU UR4, c[0x0][0x384] ;  /* 0x00007080ff0477ac */ /* 0x000e6c0008000800 */
[----:B------:R-:W0:Y:S01]  /*0050*/  LDC R6, c[0x0][0x360] ;  /* 0x0000d800ff067b82 */ /* 0x000e220000000800 */
[----:B-1----:R-:W-:Y:S01]  /*0060*/  UIMAD UR9, UR9, UR4, URZ ;  /* 0x00000004090972a4 */ /* 0x002fe2000f8e02ff */
[----:B0-----:R-:W-:-:S05]  /*0070*/  IMAD R6, R6, UR5, R3 ;  /* 0x0000000506067c24 */ /* 0x001fca000f8e0203 */
[----:B------:R-:W-:-:S13]  /*0080*/  ISETP.GE.AND P0, PT, R6, UR9, PT ;  /* 0x0000000906007c0c */ /* 0x000fda000bf06270 */
[----:B------:R-:W-:Y:S05]  /*0090*/  @P0 EXIT ;  /* 0x000000000000094d */ /* 0x000fea0003800000 */
[----:B------:R-:W0:Y:S01]  /*00a0*/  LDC R0, c[0x0][0x380] ;  /* 0x0000e000ff007b82 */ /* 0x000e220000000800 */
[----:B------:R-:W1:Y:S07]  /*00b0*/  LDCU UR4, c[0x0][0x38c] ;  /* 0x00007180ff0477ac */ /* 0x000e6e0008000800 */
[----:B------:R-:W2:Y:S01]  /*00c0*/  LDC.64 R2, c[0x0][0x390] ;  /* 0x0000e400ff027b82 */ /* 0x000ea20000000a00 */
[----:B-1----:R-:W-:Y:S01]  /*00d0*/  IMAD R5, R6, UR4, RZ ;  /* 0x0000000406057c24 */ /* 0x002fe2000f8e02ff */
[----:B0-----:R-:W-:-:S13]  /*00e0*/  ISETP.GE.AND P0, PT, R0, 0x1, PT ;  /* 0x000000010000780c */ /* 0x001fda0003f06270 */
[----:B--2---:R-:W-:Y:S05]  /*00f0*/  @!P0 EXIT ;  /* 0x000000000000894d */ /* 0x004fea0003800000 */
[----:B------:R-:W0:Y:S01]  /*0100*/  LDCU.64 UR14, c[0x0][0x358] ;  /* 0x00006b00ff0e77ac */ /* 0x000e220008000a00 */
[----:B------:R-:W-:-:S05]  /*0110*/  IMAD.WIDE R2, R5, 0x4, R2 ;  /* 0x0000000405027825 */ /* 0x000fca00078e0202 */
[----:B0-----:R0:W5:Y:S04]  /*0120*/  LDG.E R7, desc[UR14][R2.64] ;  /* 0x0000000e02077981 */ /* 0x001168000c1e1900 */
[----:B------:R0:W5:Y:S04]  /*0130*/  LDG.E R8, desc[UR14][R2.64+0x4] ;  /* 0x0000040e02087981 */ /* 0x000168000c1e1900 */
[----:B------:R0:W5:Y:S04]  /*0140*/  LDG.E R9, desc[UR14][R2.64+0x8] ;  /* 0x0000080e02097981 */ /* 0x000168000c1e1900 */
[----:B------:R0:W5:Y:S04]  /*0150*/  LDG.E R10, desc[UR14][R2.64+0xc] ;  /* 0x00000c0e020a7981 */ /* 0x000168000c1e1900 */
[----:B------:R0:W5:Y:S04]  /*0160*/  LDG.E R11, desc[UR14][R2.64+0x10] ;  /* 0x0000100e020b7981 */ /* 0x000168000c1e1900 */
[----:B------:R0:W5:Y:S04]  /*0170*/  LDG.E R12, desc[UR14][R2.64+0x14] ;  /* 0x0000140e020c7981 */ /* 0x000168000c1e1900 */
[----:B------:R0:W5:Y:S01]  /*0180*/  LDG.E R13, desc[UR14][R2.64+0x18] ;  /* 0x0000180e020d7981 */ /* 0x000162000c1e1900 */
[----:B------:R-:W-:-:S05]  /*0190*/  UMOV UR4, URZ ;  /* 0x000000ff00047c82 */ /* 0x000fca0008000000 */
.L_x_6:
[----:B------:R-:W1:Y:S02]  /*01a0*/  LDCU.64 UR6, c[0x0][0x3a0] ;  /* 0x00007400ff0677ac */ /* 0x000e640008000a00 */
[----:B-1----:R-:W-:-:S06]  /*01b0*/  UIMAD.WIDE.U32 UR6, UR4, 0x4, UR6 ;  /* 0x00000004040678a5 */ /* 0x002fcc000f8e0006 */
[----:B------:R-:W-:Y:S02]  /*01c0*/  MOV R4, UR6 ;  /* 0x0000000600047c02 */ /* 0x000fe40008000f00 */
[----:B--2---:R-:W-:-:S03]  /*01d0*/  MOV R5, UR7 ;  /* 0x0000000700057c02 */ /* 0x004fc60008000f00 */
[----:B------:R-:W1:Y:S02]  /*01e0*/  LDCU.64 UR6, c[0x0][0x398] ;  /* 0x00007300ff0677ac */ /* 0x000e640008000a00 */
[----:B------:R2:W3:Y:S01]  /*01f0*/  LDG.E R4, desc[UR14][R4.64] ;  /* 0x0000000e04047981 */ /* 0x0004e2000c1e1900 */
[----:B------:R-:W-:Y:S01]  /*0200*/  UIMAD UR5, UR4, 0x3, URZ ;  /* 0x00000003040578a4 */ /* 0x000fe2000f8e02ff */
[----:B--2---:R-:W-:-:S03]  /*0210*/  IMAD.MOV.U32 R5, RZ, RZ, 0x3fc90fda ;  /* 0x3fc90fdaff057424 */ /* 0x004fc600078e00ff */
[----:B-1----:R-:W-:-:S06]  /*0220*/  UIMAD.WIDE.U32 UR6, UR5, 0x4, UR6 ;  /* 0x00000004050678a5 */ /* 0x002fcc000f8e0006 */
[----:B0-----:R-:W-:Y:S01]  /*0230*/  IMAD.U32 R2, RZ, RZ, UR6 ;  /* 0x00000006ff027e24 */ /* 0x001fe2000f8e00ff */
[----:B------:R-:W-:-:S05]  /*0240*/  MOV R3, UR7 ;  /* 0x0000000700037c02 */ /* 0x000fca0008000f00 */
[----:B-----5:R0:W5:Y:S04]  /*0250*/  LDG.E R18, desc[UR14][R2.64] ;  /* 0x0000000e02127981 */ /* 0x020168000c1e1900 */
[----:B------:R0:W5:Y:S04]  /*0260*/  LDG.E R15, desc[UR14][R2.64+0x4] ;  /* 0x0000040e020f7981 */ /* 0x000168000c1e1900 */
[----:B------:R0:W5:Y:S01]  /*0270*/  LDG.E R16, desc[UR14][R2.64+0x8] ;  /* 0x0000080e02107981 */ /* 0x000162000c1e1900 */
[----:B---3--:R-:W-:-:S13]  /*0280*/  R2UR UR11, R4 ;  /* 0x00000000040b72ca */ /* 0x008fda00000e0000 */
[----:B------:R-:W-:Y:S02]  /*0290*/  MOV R0, UR11 ;  /* 0x0000000b00007c02 */ /* 0x000fe40008000f00 */
[----:B------:R-:W-:-:S03]  /*02a0*/  MOV R14, UR11 ;  /* 0x0000000b000e7c02 */ /* 0x000fc60008000f00 */
[----:B------:R-:W-:Y:S01]  /*02b0*/  FMUL R0, R0, 0.63661974668502807617 ;  /* 0x3f22f98300007820 */ /* 0x000fe20000400000 */
[----:B------:R-:W-:-:S05]  /*02c0*/  FSETP.GE.AND P0, PT, |R14|, 105615, PT ;  /* 0x47ce47800e00780b */ /* 0x000fca0003f06200 */
[----:B------:R-:W1:Y:S02]  /*02d0*/  F2I.NTZ R0, R0 ;  /* 0x0000000000007305 */ /* 0x000e640000203100 */
[----:B-1----:R-:W-:-:S05]  /*02e0*/  I2FP.F32.S32 R4, R0 ;  /* 0x0000000000047245 */ /* 0x002fca0000201400 */
[----:B------:R-:W-:-:S04]  /*02f0*/  FFMA R5, R4, -R5, UR11 ;  /* 0x0000000b04057e23 */ /* 0x000fc80008000805 */
[----:B------:R-:W-:-:S04]  /*0300*/  FFMA R5, R4, -7.5497894158615963534e-08, R5 ;  /* 0xb3a2216804057823 */ /* 0x000fc80000000005 */
[----:B------:R-:W-:Y:S01]  /*0310*/  FFMA R4, R4, -5.3903029534742383927e-15, R5 ;  /* 0xa7c234c504047823 */ /* 0x000fe20000000005 */
[----:B------:R-:W-:-:S03]  /*0320*/  MOV R5, R0 ;  /* 0x0000000000057202 */ /* 0x000fc60000000f00 */
[----:B------:R-:W-:Y:S01]  /*0330*/  IMAD.MOV.U32 R14, RZ, RZ, R4 ;  /* 0x000000ffff0e7224 */ /* 0x000fe200078e0004 */
[----:B0-----:R-:W-:Y:S06]  /*0340*/  @!P0 BRA `(.L_x_0) ;  /* 0x0000000400808947 */ /* 0x001fec0003800000 */
[----:B------:R-:W-:-:S04]  /*0350*/  MOV R0, UR11 ;  /* 0x0000000b00007c02 */ /* 0x000fc80008000f00 */
[----:B------:R-:W-:-:S13]  /*0360*/  FSETP.NEU.AND P0, PT, |R0|, +INF , PT ;  /* 0x7f8000000000780b */ /* 0x000fda0003f0d200 */
[----:B------:R-:W-:Y:S01]  /*0370*/  @!P0 FMUL R14, RZ, UR11 ;  /* 0x0000000bff0e8c20 */ /* 0x000fe20008400000 */
[----:B------:R-:W-:Y:S01]  /*0380*/  @!P0 MOV R0, RZ ;  /* 0x000000ff00008202 */ /* 0x000fe20000000f00 */
[----:B------:R-:W-:Y:S06]  /*0390*/  @!P0 BRA `(.L_x_0) ;  /* 0x00000004006c8947 */ /* 0x000fec0003800000 */
[----:B------:R-:W-:Y:S01]  /*03a0*/  USHF.L.U32 UR5, UR11, 0x8, URZ ;  /* 0x000000080b057899 */ /* 0x000fe200080006ff */
[----:B------:R-:W0:Y:S03]  /*03b0*/  LDCU.64 UR22, c[0x4][URZ] ;  /* 0x01000000ff1677ac */ /* 0x000e260008000a00 */
[----:B------:R-:W-:Y:S01]  /*03c0*/  ULOP3.LUT UR16, UR5, 0x80000000, URZ, 0xfc, !UPT ;  /* 0x8000000005107892 */ /* 0x000fe2000f8efcff */
[----:B------:R-:W-:Y:S01]  /*03d0*/  UMOV UR7, URZ ;  /* 0x000000ff00077c82 */ /* 0x000fe20008000000 */
[----:B------:R-:W-:Y:S01]  /*03e0*/  UMOV UR8, URZ ;  /* 0x000000ff00087c82 */ /* 0x000fe20008000000 */
[----:B------:R-:W-:Y:S01]  /*03f0*/  UMOV UR5, URZ ;  /* 0x000000ff00057c82 */ /* 0x000fe20008000000 */
[----:B------:R-:W-:-:S08]  /*0400*/  UMOV UR6, URZ ;  /* 0x000000ff00067c82 */ /* 0x000fd00008000000 */
.L_x_1:
[----:B0-----:R-:W-:Y:S01]  /*0410*/  IMAD.U32 R2, RZ, RZ, UR22 ;  /* 0x00000016ff027e24 */ /* 0x001fe2000f8e00ff */
[----:B------:R-:W-:-:S05]  /*0420*/  MOV R3, UR23 ;  /* 0x0000001700037c02 */ /* 0x000fca0008000f00 */
[----:B------:R-:W2:Y:S01]  /*0430*/  LDG.E.CONSTANT R2, desc[UR14][R2.64] ;  /* 0x0000000e02027981 */ /* 0x000ea2000c1e9900 */
[----:B------:R-:W-:Y:S02]  /*0440*/  UISETP.EQ.AND UP5, UPT, UR6, URZ, UPT ;  /* 0x000000ff0600728c */ /* 0x000fe4000bfa2270 */
[----:B------:R-:W-:Y:S02]  /*0450*/  UIADD3 UR5, UPT, UPT, UR5, 0x1, URZ ;  /* 0x0000000105057890 */ /* 0x000fe4000fffe0ff */
[----:B------:R-:W-:Y:S02]  /*0460*/  UISETP.EQ.AND UP4, UPT, UR6, 0x4, UPT ;  /* 0x000000040600788c */ /* 0x000fe4000bf82270 */
[----:B------:R-:W-:Y:S02]  /*0470*/  UISETP.EQ.AND UP3, UPT, UR6, 0x8, UPT ;  /* 0x000000080600788c */ /* 0x000fe4000bf62270 */
[----:B------:R-:W-:Y:S02]  /*0480*/  UISETP.EQ.AND UP2, UPT, UR6, 0xc, UPT ;  /* 0x0000000c0600788c */ /* 0x000fe4000bf42270 */
[----:B------:R-:W-:-:S02]  /*0490*/  UISETP.EQ.AND UP1, UPT, UR6, 0x10, UPT ;  /* 0x000000100600788c */ /* 0x000fc4000bf22270 */
[----:B------:R-:W-:-:S04]  /*04a0*/  UIADD3 UR22, UP6, UPT, UR22, 0x4, URZ ;  /* 0x0000000416167890 */ /* 0x000fc8000ffde0ff */
[----:B------:R-:W-:Y:S01]  /*04b0*/  UIADD3.X UR23, UPT, UPT, URZ, UR23, URZ, UP6, !UPT ;  /* 0x00000017ff177290 */ /* 0x000fe2000b7fe4ff */
[----:B--2---:R-:W-:-:S13]  /*04c0*/  R2UR UR12, R2 ;  /* 0x00000000020c72ca */ /* 0x004fda00000e0000 */
[----:B------:R-:W-:-:S04]  /*04d0*/  UIMAD.WIDE.U32 UR12, UR12, UR16, URZ ;  /* 0x000000100c0c72a5 */ /* 0x000fc8000f8e00ff */
[----:B------:R-:W-:-:S04]  /*04e0*/  UIADD3 UR12, UP0, UPT, UR12, UR7, URZ ;  /* 0x000000070c0c7290 */ /* 0x000fc8000ff1e0ff */
[----:B------:R-:W-:Y:S02]  /*04f0*/  UIADD3.X UR7, UPT, UPT, UR13, UR8, URZ, UP0, !UPT ;  /* 0x000000080d077290 */ /* 0x000fe400087fe4ff */
[----:B------:R-:W-:Y:S01]  /*0500*/  UISETP.EQ.AND UP0, UPT, UR6, 0x14, UPT ;  /* 0x000000140600788c */ /* 0x000fe2000bf02270 */
[----:B------:R-:W-:Y:S01]  /*0510*/  @UP5 UMOV UR10, UR12 ;  /* 0x0000000c000a5c82 */ /* 0x000fe20008000000 */
[----:B------:R-:W-:Y:S02]  /*0520*/  UISETP.NE.AND UP5, UPT, UR5, 0x6, UPT ;  /* 0x000000060500788c */ /* 0x000fe4000bfa5270 */
[----:B------:R-:W-:Y:S01]  /*0530*/  UIADD3 UR6, UPT, UPT, UR6, 0x4, URZ ;  /* 0x0000000406067890 */ /* 0x000fe2000fffe0ff */
[----:B------:R-:W-:Y:S01]  /*0540*/  @UP4 UMOV UR17, UR12 ;  /* 0x0000000c00114c82 */ /* 0x000fe20008000000 */
[----:B------:R-:W-:Y:S01]  /*0550*/  @UP3 UMOV UR18, UR12 ;  /* 0x0000000c00123c82 */ /* 0x000fe20008000000 */
[----:B------:R-:W-:Y:S01]  /*0560*/  @UP2 UMOV UR19, UR12 ;  /* 0x0000000c00132c82 */ /* 0x000fe20008000000 */
[----:B------:R-:W-:-:S03]  /*0570*/  @UP1 UMOV UR20, UR12 ;  /* 0x0000000c00141c82 */ /* 0x000fc60008000000 */
[----:B------:R-:W-:Y:S01]  /*0580*/  @UP0 UMOV UR21, UR12 ;  /* 0x0000000c00150c82 */ /* 0x000fe20008000000 */
[----:B------:R-:W-:Y:S05]  /*0590*/  BRA.U UP5, `(.L_x_1) ;  /* 0xfffffffd059c7547 */ /* 0x000fea000b83ffff */
[----:B------:R-:W-:-:S04]  /*05a0*/  USHF.R.U32.HI UR5, URZ, 0x17, UR11 ;  /* 0x00000017ff057899 */ /* 0x000fc8000801160b */
[----:B------:R-:W-:Y:S02]  /*05b0*/  ULOP3.LUT UR6, UR5, 0xe0, URZ, 0xc0, !UPT ;  /* 0x000000e005067892 */ /* 0x000fe4000f8ec0ff */
[----:B------:R-:W-:Y:S02]  /*05c0*/  ULOP3.LUT UP5, URZ, UR5, 0x1f, URZ, 0xc0, !UPT ;  /* 0x0000001f05ff7892 */ /* 0x000fe4000f8ac0ff */
[----:B------:R-:W-:-:S04]  /*05d0*/  UIADD3 UR6, UPT, UPT, UR6, -0x80, URZ ;  /* 0xffffff8006067890 */ /* 0x000fc8000fffe0ff */
[----:B------:R-:W-:-:S04]  /*05e0*/  USHF.R.U32.HI UR6, URZ, 0x5, UR6 ;  /* 0x00000005ff067899 */ /* 0x000fc80008011606 */
[----:B------:R-:W-:-:S04]  /*05f0*/  ULEA UR13, -UR6, URZ, 0x2 ;  /* 0x000000ff060d7291 */ /* 0x000fc8000f8e11ff */
[----:B------:R-:W-:Y:S02]  /*0600*/  UISETP.EQ.AND UP0, UPT, UR13, -0x18, UPT ;  /* 0xffffffe80d00788c */ /* 0x000fe4000bf02270 */
[----:B------:R-:W-:Y:S02]  /*0610*/  UISETP.EQ.AND UP6, UPT, UR13, -0x14, UPT ;  /* 0xffffffec0d00788c */ /* 0x000fe4000bfc2270 */
[----:B------:R-:W-:Y:S02]  /*0620*/  UISETP.EQ.AND UP4, UPT, UR13, -0x10, UPT ;  /* 0xfffffff00d00788c */ /* 0x000fe4000bf82270 */
[----:B------:R-:W-:Y:S02]  /*0630*/  UISETP.EQ.AND UP3, UPT, UR13, -0xc, UPT ;  /* 0xfffffff40d00788c */ /* 0x000fe4000bf62270 */
[----:B------:R-:W-:Y:S02]  /*0640*/  UISETP.EQ.AND UP2, UPT, UR13, -0x8, UPT ;  /* 0xfffffff80d00788c */ /* 0x000fe4000bf42270 */
[----:B------:R-:W-:Y:S01]  /*0650*/  UISETP.EQ.AND UP1, UPT, UR13, -0x4, UPT ;  /* 0xfffffffc0d00788c */ /* 0x000fe2000bf22270 */
[----:B------:R-:W-:Y:S01]  /*0660*/  @UP0 UMOV UR6, UR10 ;  /* 0x0000000a00060c82 */ /* 0x000fe20008000000 */
[----:B------:R-:W-:Y:S01]  /*0670*/  UISETP.EQ.AND UP0, UPT, UR13, URZ, UPT ;  /* 0x000000ff0d00728c */ /* 0x000fe2000bf02270 */
[----:B------:R-:W-:Y:S01]  /*0680*/  @UP6 UMOV UR6, UR17 ;  /* 0x0000001100066c82 */ /* 0x000fe20008000000 */
[----:B------:R-:W-:Y:S01]  /*0690*/  @UP6 UMOV UR8, UR10 ;  /* 0x0000000a00086c82 */ /* 0x000fe20008000000 */
[----:B------:R-:W-:Y:S01]  /*06a0*/  UISETP.EQ.AND UP6, UPT, UR13, 0x4, UPT ;  /* 0x000000040d00788c */ /* 0x000fe2000bfc2270 */
[----:B------:R-:W-:Y:S01]  /*06b0*/  @UP4 UMOV UR8, UR17 ;  /* 0x0000001100084c82 */ /* 0x000fe20008000000 */
        /* <DEDUP_REMOVED lines=10> */
[----:B------:R-:W-:Y:S05]  /*0760*/  BRA.U !UP5, `(.L_x_2) ;  /* 0x000000010d2c7547 */ /* 0x000fea000b800000 */
[----:B------:R-:W-:Y:S01]  /*0770*/  @UP4 UMOV UR12, UR10 ;  /* 0x0000000a000c4c82 */ /* 0x000fe20008000000 */
[----:B------:R-:W-:Y:S01]  /*0780*/  UISETP.EQ.AND UP4, UPT, UR13, 0x8, UPT ;  /* 0x000000080d00788c */ /* 0x000fe2000bf82270 */
[----:B------:R-:W-:Y:S01]  /*0790*/  @UP3 UMOV UR12, UR17 ;  /* 0x00000011000c3c82 */ /* 0x000fe20008000000 */
[----:B------:R-:W-:Y:S01]  /*07a0*/  @UP2 UMOV UR12, UR18 ;  /* 0x00000012000c2c82 */ /* 0x000fe20008000000 */
[----:B------:R-:W-:Y:S01]  /*07b0*/  @UP1 UMOV UR12, UR19 ;  /* 0x00000013000c1c82 */ /* 0x000fe20008000000 */
[----:B------:R-:W-:Y:S01]  /*07c0*/  ULOP3.LUT UR5, UR5, 0x1f, URZ, 0xc0, !UPT ;  /* 0x0000001f05057892 */ /* 0x000fe2000f8ec0ff */
[----:B------:R-:W-:Y:S01]  /*07d0*/  @UP0 UMOV UR12, UR20 ;  /* 0x00000014000c0c82 */ /* 0x000fe20008000000 */
[----:B------:R-:W-:Y:S02]  /*07e0*/  @UP6 UMOV UR12, UR21 ;  /* 0x00000015000c6c82 */ /* 0x000fe40008000000 */
[----:B------:R-:W-:-:S03]  /*07f0*/  USHF.L.W.U32.HI UR6, UR8, UR5, UR6 ;  /* 0x0000000508067299 */ /* 0x000fc60008010e06 */
[----:B------:R-:W-:Y:S02]  /*0800*/  @UP4 UMOV UR12, UR7 ;  /* 0x00000007000c4c82 */ /* 0x000fe40008000000 */
[----:B------:R-:W-:-:S12]  /*0810*/  USHF.L.W.U32.HI UR8, UR12, UR5, UR8 ;  /* 0x000000050c087299 */ /* 0x000fd80008010e08 */
.L_x_2:
[----:B------:R-:W-:Y:S02]  /*0820*/  USHF.L.W.U32.HI UR5, UR8, 0x2, UR6 ;  /* 0x0000000208057899 */ /* 0x000fe40008010e06 */
[----:B------:R-:W-:Y:S02]  /*0830*/  USHF.L.U32 UR8, UR8, 0x2, URZ ;  /* 0x0000000208087899 */ /* 0x000fe400080006ff */
[----:B------:R-:W-:Y:S02]  /*0840*/  USHF.R.S32.HI UR7, URZ, 0x1f, UR5 ;  /* 0x0000001fff077899 */ /* 0x000fe40008011405 */
[----:B------:R-:W-:Y:S02]  /*0850*/  USHF.R.U32.HI UR6, URZ, 0x1e, UR6 ;  /* 0x0000001eff067899 */ /* 0x000fe40008011606 */
[----:B------:R-:W-:Y:S02]  /*0860*/  ULOP3.LUT UR13, UR7, UR5, URZ, 0x3c, !UPT ;  /* 0x00000005070d7292 */ /* 0x000fe4000f8e3cff */
[----:B------:R-:W-:-:S02]  /*0870*/  ULOP3.LUT UR12, UR7, UR8, URZ, 0x3c, !UPT ;  /* 0x00000008070c7292 */ /* 0x000fc4000f8e3cff */
[----:B------:R-:W-:Y:S02]  /*0880*/  UISETP.GE.AND UP0, UPT, UR11, URZ, UPT ;  /* 0x000000ff0b00728c */ /* 0x000fe4000bf06270 */
[----:B------:R-:W-:Y:S02]  /*0890*/  ULEA.HI UR6, UR5, UR6, URZ, 0x1 ;  /* 0x0000000605067291 */ /* 0x000fe4000f8f08ff */
[----:B------:R-:W-:Y:S02]  /*08a0*/  ULOP3.LUT UR5, UR5, UR11, URZ, 0x3c, !UPT ;  /* 0x0000000b05057292 */ /* 0x000fe4000f8e3cff */
[----:B------:R-:W-:Y:S01]  /*08b0*/  UIADD3 UR7, UPT, UPT, -UR6, URZ, URZ ;  /* 0x000000ff06077290 */ /* 0x000fe2000fffe1ff */
[----:B------:R-:W0:Y:S01]  /*08c0*/  I2F.F64.S64 R2, UR12 ;  /* 0x0000000c00027d12 */ /* 0x000e220008301c00 */
[----:B------:R-:W-:Y:S01]  /*08d0*/  UMOV UR12, 0x54442d19 ;  /* 0x54442d19000c7882 */ /* 0x000fe20000000000 */
[----:B------:R-:W-:Y:S01]  /*08e0*/  UMOV UR13, 0x3bf921fb ;  /* 0x3bf921fb000d7882 */ /* 0x000fe20000000000 */
[----:B------:R-:W-:-:S03]  /*08f0*/  ISETP.LE.AND P0, PT, RZ, UR5, PT ;  /* 0x00000005ff007c0c */ /* 0x000fc6000bf03270 */
[----:B------:R-:W-:Y:S02]  /*0900*/  @!UP0 UMOV UR6, UR7 ;  /* 0x0000000700068c82 */ /* 0x000fe40008000000 */
[----:B------:R-:W-:Y:S01]  /*0910*/  MOV R0, UR6 ;  /* 0x0000000600007c02 */ /* 0x000fe20008000f00 */
[----:B0-----:R-:W-:-:S10]  /*0920*/  DMUL R2, R2, UR12 ;  /* 0x0000000c02027c28 */ /* 0x001fd40008000000 */
[----:B------:R-:W0:Y:S02]  /*0930*/  F2F.F32.F64 R2, R2 ;  /* 0x0000000200027310 */ /* 0x000e240000301000 */
[----:B0-----:R-:W-:-:S07]  /*0940*/  FSEL R14, -R2, R2, !P0 ;  /* 0x00000002020e7208 */ /* 0x001fce0004000100 */
.L_x_0:
[----:B------:R-:W-:Y:S02]  /*0950*/  IMAD.MOV.U32 R20, RZ, RZ, 0x37cbac00 ;  /* 0x37cbac00ff147424 */ /* 0x000fe400078e00ff */
[----:B------:R-:W-:Y:S01]  /*0960*/  FMUL R3, R14, R14 ;  /* 0x0000000e0e037220 */ /* 0x000fe20000400000 */
[C---:B------:R-:W-:Y:S01]  /*0970*/  LOP3.LUT R17, R0.reuse, 0x1, RZ, 0xc0, !PT ;  /* 0x0000000100117812 */ /* 0x040fe200078ec0ff */
[----:B------:R-:W-:Y:S01]  /*0980*/  IMAD.MOV.U32 R19, RZ, RZ, 0x3e2aaaa8 ;  /* 0x3e2aaaa8ff137424 */ /* 0x000fe200078e00ff */
[----:B------:R-:W-:Y:S01]  /*0990*/  IADD3 R21, PT, PT, R0, 0x1, RZ ;  /* 0x0000000100157810 */ /* 0x000fe20007ffe0ff */
[----:B------:R-:W-:Y:S01]  /*09a0*/  FFMA R2, R3, R20, -0.0013887860113754868507 ;  /* 0xbab607ed03027423 */ /* 0x000fe20000000014 */
[----:B------:R-:W-:Y:S02]  /*09b0*/  ISETP.NE.U32.AND P1, PT, R17, 0x1, PT ;  /* 0x000000011100780c */ /* 0x000fe40003f25070 */
[----:B------:R-:W-:Y:S02]  /*09c0*/  MOV R17, 0x3c0885e4 ;  /* 0x3c0885e400117802 */ /* 0x000fe40000000f00 */
[----:B------:R-:W-:-:S02]  /*09d0*/  FSEL R2, R2, -0.00019574658654164522886, P1 ;  /* 0xb94d415302027808 */ /* 0x000fc40000800000 */
[----:B------:R-:W-:Y:S02]  /*09e0*/  FSEL R0, R17, 0.041666727513074874878, !P1 ;  /* 0x3d2aaabb11007808 */ /* 0x000fe40004800000 */
[----:B------:R-:W-:Y:S02]  /*09f0*/  LOP3.LUT P0, RZ, R21, 0x2, RZ, 0xc0, !PT ;  /* 0x0000000215ff7812 */ /* 0x000fe4000780c0ff */
[----:B------:R-:W-:Y:S01]  /*0a00*/  FSEL R21, -R19, -0.4999999701976776123, !P1 ;  /* 0xbeffffff13157808 */ /* 0x000fe20004800100 */
[C---:B------:R-:W-:Y:S01]  /*0a10*/  FFMA R2, R3.reuse, R2, R0 ;  /* 0x0000000203027223 */ /* 0x040fe20000000000 */
[----:B------:R-:W-:Y:S02]  /*0a20*/  FSEL R0, R14, 1, !P1 ;  /* 0x3f8000000e007808 */ /* 0x000fe40004800000 */
[----:B------:R-:W-:Y:S01]  /*0a30*/  MOV R14, UR11 ;  /* 0x0000000b000e7c02 */ /* 0x000fe20008000f00 */
[C---:B------:R-:W-:Y:S02]  /*0a40*/  FFMA R2, R3.reuse, R2, R21 ;  /* 0x0000000203027223 */ /* 0x040fe40000000015 */
[----:B------:R-:W-:Y:S01]  /*0a50*/  FFMA R3, R3, R0, RZ ;  /* 0x0000000003037223 */ /* 0x000fe200000000ff */
[----:B------:R-:W-:-:S03]  /*0a60*/  FSETP.GE.AND P1, PT, |R14|, 105615, PT ;  /* 0x47ce47800e00780b */ /* 0x000fc60003f26200 */
[----:B------:R-:W-:-:S04]  /*0a70*/  FFMA R14, R3, R2, R0 ;  /* 0x00000002030e7223 */ /* 0x000fc80000000000 */
[----:B------:R-:W-:-:S06]  /*0a80*/  @P0 FADD R14, RZ, -R14 ;  /* 0x8000000eff0e0221 */ /* 0x000fcc0000000000 */
[----:B------:R-:W-:Y:S05]  /*0a90*/  @!P1 BRA `(.L_x_3) ;  /* 0x0000000400749947 */ /* 0x000fea0003800000 */
[----:B------:R-:W-:-:S04]  /*0aa0*/  MOV R0, UR11 ;  /* 0x0000000b00007c02 */ /* 0x000fc80008000f00 */
[----:B------:R-:W-:-:S13]  /*0ab0*/  FSETP.NEU.AND P0, PT, |R0|, +INF , PT ;  /* 0x7f8000000000780b */ /* 0x000fda0003f0d200 */
[----:B------:R-:W-:Y:S01]  /*0ac0*/  @!P0 FMUL R4, RZ, UR11 ;  /* 0x0000000bff048c20 */ /* 0x000fe20008400000 */
[----:B------:R-:W-:Y:S01]  /*0ad0*/  @!P0 IMAD.MOV.U32 R5, RZ, RZ, RZ ;  /* 0x000000ffff058224 */ /* 0x000fe200078e00ff */
[----:B------:R-:W-:Y:S06]  /*0ae0*/  @!P0 BRA `(.L_x_3) ;  /* 0x0000000400608947 */ /* 0x000fec0003800000 */
[----:B------:R-:W0:Y:S01]  /*0af0*/  LDC.64 R2, c[0x4][RZ] ;  /* 0x01000000ff027b82 */ /* 0x000e220000000a00 */
[----:B------:R-:W-:Y:S01]  /*0b00*/  USHF.L.U32 UR5, UR11, 0x8, URZ ;  /* 0x000000080b057899 */ /* 0x000fe200080006ff */
[----:B------:R-:W-:Y:S01]  /*0b10*/  UMOV UR6, URZ ;  /* 0x000000ff00067c82 */ /* 0x000fe20008000000 */
[----:B------:R-:W-:Y:S02]  /*0b20*/  UMOV UR7, URZ ;  /* 0x000000ff00077c82 */ /* 0x000fe40008000000 */
[----:B------:R-:W-:-:S03]  /*0b30*/  ULOP3.LUT UR16, UR5, 0x80000000, URZ, 0xfc, !UPT ;  /* 0x8000000005107892 */ /* 0x000fc6000f8efcff */
[----:B------:R-:W-:-:S09]  /*0b40*/  UMOV UR5, URZ ;  /* 0x000000ff00057c82 */ /* 0x000fd20008000000 */
.L_x_4:
[----:B------:R-:W-:-:S05]  /*0b50*/  MOV R5, UR5 ;  /* 0x0000000500057c02 */ /* 0x000fca0008000f00 */
[----:B0-----:R-:W-:-:S06]  /*0b60*/  IMAD.WIDE.U32 R4, R5, 0x4, R2 ;  /* 0x0000000405047825 */ /* 0x001fcc00078e0002 */
[----:B------:R-:W2:Y:S01]  /*0b70*/  LDG.E.CONSTANT R4, desc[UR14][R4.64] ;  /* 0x0000000e04047981 */ /* 0x000ea2000c1e9900 */
[----:B------:R-:W-:Y:S02]  /*0b80*/  USHF.L.U32 UR8, UR5, 0x2, URZ ;  /* 0x0000000205087899 */ /* 0x000fe400080006ff */
[----:B------:R-:W-:Y:S02]  /*0b90*/  UIADD3 UR5, UPT, UPT, UR5, 0x1, URZ ;  /* 0x0000000105057890 */ /* 0x000fe4000fffe0ff */
[----:B------:R-:W-:Y:S02]  /*0ba0*/  UISETP.EQ.AND UP0, UPT, UR8, URZ, UPT ;  /* 0x000000ff0800728c */ /* 0x000fe4000bf02270 */
[----:B------:R-:W-:Y:S02]  /*0bb0*/  UISETP.EQ.AND UP5, UPT, UR8, 0x4, UPT ;  /* 0x000000040800788c */ /* 0x000fe4000bfa2270 */
[----:B------:R-:W-:Y:S02]  /*0bc0*/  UISETP.EQ.AND UP4, UPT, UR8, 0x8, UPT ;  /* 0x000000080800788c */ /* 0x000fe4000bf82270 */
[----:B------:R-:W-:-:S02]  /*0bd0*/  UISETP.EQ.AND UP3, UPT, UR8, 0xc, UPT ;  /* 0x0000000c0800788c */ /* 0x000fc4000bf62270 */
[----:B------:R-:W-:Y:S02]  /*0be0*/  UISETP.EQ.AND UP2, UPT, UR8, 0x10, UPT ;  /* 0x000000100800788c */ /* 0x000fe4000bf42270 */
[----:B------:R-:W-:Y:S01]  /*0bf0*/  UISETP.EQ.AND UP1, UPT, UR8, 0x14, UPT ;  /* 0x000000140800788c */ /* 0x000fe2000bf22270 */
[----:B--2---:R-:W-:-:S13]  /*0c00*/  R2UR UR12, R4 ;  /* 0x00000000040c72ca */ /* 0x004fda00000e0000 */
[----:B------:R-:W-:-:S04]  /*0c10*/  UIMAD.WIDE.U32 UR12, UR12, UR16, URZ ;  /* 0x000000100c0c72a5 */ /* 0x000fc8000f8e00ff */
[----:B------:R-:W-:-:S04]  /*0c20*/  UIADD3 UR8, UP6, UPT, UR12, UR6, URZ ;  /* 0x000000060c087290 */ /* 0x000fc8000ffde0ff */
[----:B------:R-:W-:Y:S02]  /*0c30*/  UIADD3.X UR6, UPT, UPT, UR13, UR7, URZ, UP6, !UPT ;  /* 0x000000070d067290 */ /* 0x000fe4000b7fe4ff */
[----:B------:R-:W-:Y:S01]  /*0c40*/  UISETP.NE.AND UP6, UPT, UR5, 0x6, UPT ;  /* 0x000000060500788c */ /* 0x000fe2000bfc5270 */
[----:B------:R-:W-:Y:S01]  /*0c50*/  @UP0 UMOV UR10, UR8 ;  /* 0x00000008000a0c82 */ /* 0x000fe20008000000 */
[----:B------:R-:W-:Y:S01]  /*0c60*/  @UP5 UMOV UR17, UR8 ;  /* 0x0000000800115c82 */ /* 0x000fe20008000000 */
[----:B------:R-:W-:Y:S01]  /*0c70*/  @UP4 UMOV UR18, UR8 ;  /* 0x0000000800124c82 */ /* 0x000fe20008000000 */
[----:B------:R-:W-:Y:S01]  /*0c80*/  @UP3 UMOV UR19, UR8 ;  /* 0x0000000800133c82 */ /* 0x000fe20008000000 */
[----:B------:R-:W-:Y:S01]  /*0c90*/  @UP2 UMOV UR20, UR8 ;  /* 0x0000000800142c82 */ /* 0x000fe20008000000 */
[----:B------:R-:W-:-:S03]  /*0ca0*/  @UP1 UMOV UR21, UR8 ;  /* 0x0000000800151c82 */ /* 0x000fc60008000000 */
        /* <DEDUP_REMOVED lines=41> */
.L_x_5:
        /* <DEDUP_REMOVED lines=19> */
.L_x_3:
[----:B------:R-:W-:Y:S01]  /*1070*/  FMUL R21, R4, R4 ;  /* 0x0000000404157220 */ /* 0x000fe20000400000 */
[----:B------:R-:W-:Y:S01]  /*1080*/  LOP3.LUT R0, R5, 0x1, RZ, 0xc0, !PT ;  /* 0x0000000105007812 */ /* 0x000fe200078ec0ff */
[----:B------:R-:W0:Y:S01]  /*1090*/  LDC.64 R2, c[0x0][0x3a8] ;  /* 0x0000ea00ff027b82 */ /* 0x000e220000000a00 */
[----:B------:R-:W1:Y:S01]  /*10a0*/  LDCU UR5, c[0x0][0x38c] ;  /* 0x00007180ff0577ac */ /* 0x000e620008000800 */
[----:B------:R-:W-:Y:S01]  /*10b0*/  FFMA R20, R21, R20, -0.0013887860113754868507 ;  /* 0xbab607ed15147423 */ /* 0x000fe20000000014 */
[----:B------:R-:W-:Y:S01]  /*10c0*/  ISETP.NE.U32.AND P0, PT, R0, 0x1, PT ;  /* 0x000000010000780c */ /* 0x000fe20003f05070 */
[----:B-----5:R-:W-:Y:S01]  /*10d0*/  FADD R15, R8, -R15 ;  /* 0x8000000f080f7221 */ /* 0x020fe20000000000 */
[----:B------:R-:W-:Y:S02]  /*10e0*/  LOP3.LUT P1, RZ, R5, 0x2, RZ, 0xc0, !PT ;  /* 0x0000000205ff7812 */ /* 0x000fe4000782c0ff */
[----:B------:R-:W-:Y:S02]  /*10f0*/  FSEL R0, R17, 0.041666727513074874878, P0 ;  /* 0x3d2aaabb11007808 */ /* 0x000fe40000000000 */
[----:B------:R-:W-:-:S02]  /*1100*/  FSEL R20, R20, -0.00019574658654164522886, !P0 ;  /* 0xb94d415314147808 */ /* 0x000fc40004000000 */
[----:B------:R-:W-:Y:S01]  /*1110*/  FSEL R22, -R19, -0.4999999701976776123, P0 ;  /* 0xbeffffff13167808 */ /* 0x000fe20000000100 */
[----:B------:R-:W-:Y:S01]  /*1120*/  FADD R19, R9, -R16 ;  /* 0x8000001009137221 */ /* 0x000fe20000000000 */
[----:B------:R-:W-:Y:S01]  /*1130*/  MOV R5, UR9 ;  /* 0x0000000900057c02 */ /* 0x000fe20008000f00 */
[----:B------:R-:W-:Y:S01]  /*1140*/  FFMA R20, R21, R20, R0 ;  /* 0x0000001415147223 */ /* 0x000fe20000000000 */
[----:B------:R-:W-:-:S03]  /*1150*/  FSEL R0, R4, 1, P0 ;  /* 0x3f80000004007808 */ /* 0x000fc60000000000 */
[----:B------:R-:W-:Y:S01]  /*1160*/  FFMA R20, R21, R20, R22 ;  /* 0x0000001415147223 */ /* 0x000fe20000000016 */
[----:B------:R-:W-:Y:S02]  /*1170*/  IMAD R4, R5, UR4, R6 ;  /* 0x0000000405047c24 */ /* 0x000fe4000f8e0206 */
[----:B------:R-:W-:Y:S01]  /*1180*/  FFMA R21, R21, R0, RZ ;  /* 0x0000000015157223 */ /* 0x000fe200000000ff */
[----:B------:R-:W-:Y:S01]  /*1190*/  FADD R5, R7, -R18 ;  /* 0x8000001207057221 */ /* 0x000fe20000000000 */
[----:B------:R-:W-:Y:S01]  /*11a0*/  UIADD3 UR4, UPT, UPT, UR4, 0x1, URZ ;  /* 0x0000000104047890 */ /* 0x000fe2000fffe0ff */
[----:B-1----:R-:W-:Y:S02]  /*11b0*/  IMAD R17, R4, UR5, RZ ;  /* 0x0000000504117c24 */ /* 0x002fe4000f8e02ff */
[----:B------:R-:W-:Y:S01]  /*11c0*/  FFMA R0, R21, R20, R0 ;  /* 0x0000001415007223 */ /* 0x000fe20000000000 */
[----:B------:R-:W1:Y:S01]  /*11d0*/  LDCU UR5, c[0x0][0x380] ;  /* 0x00007000ff0577ac */ /* 0x000e620008000800 */
[----:B0-----:R-:W-:-:S04]  /*11e0*/  IMAD.WIDE R2, R17, 0x4, R2 ;  /* 0x0000000411027825 */ /* 0x001fc800078e0202 */
[----:B------:R-:W-:-:S04]  /*11f0*/  @P1 FADD R0, RZ, -R0 ;  /* 0x80000000ff001221 */ /* 0x000fc80000000000 */
[C---:B------:R-:W-:Y:S01]  /*1200*/  FMUL R17, R0.reuse, R15 ;  /* 0x0000000f00117220 */ /* 0x040fe20000400000 */
[-C--:B------:R-:W-:Y:S01]  /*1210*/  FMUL R4, R0, R5.reuse ;  /* 0x0000000500047220 */ /* 0x080fe20000400000 */
[CC--:B------:R-:W-:Y:S01]  /*1220*/  FMUL R21, R11.reuse, R0.reuse ;  /* 0x000000000b157220 */ /* 0x0c0fe20000400000 */
[----:B------:R-:W-:Y:S01]  /*1230*/  FMUL R0, R10, R0 ;  /* 0x000000000a007220 */ /* 0x000fe20000400000 */
[C---:B------:R-:W-:Y:S01]  /*1240*/  FFMA R17, R14.reuse, R5, -R17 ;  /* 0x000000050e117223 */ /* 0x040fe20000000811 */
[----:B------:R-:W-:Y:S01]  /*1250*/  FFMA R15, R14, R15, R4 ;  /* 0x0000000f0e0f7223 */ /* 0x000fe20000000004 */
[-C--:B------:R-:W-:Y:S01]  /*1260*/  FFMA R21, R10, R14.reuse, -R21 ;  /* 0x0000000e0a157223 */ /* 0x080fe20000000815 */
[----:B------:R-:W-:Y:S01]  /*1270*/  FFMA R5, R11, R14, R0 ;  /* 0x0000000e0b057223 */ /* 0x000fe20000000000 */
[----:B------:R2:W-:Y:S01]  /*1280*/  STG.E desc[UR14][R2.64+0x8], R19 ;  /* 0x0000081302007986 */ /* 0x0005e2000c10190e */
[----:B-1----:R-:W-:-:S03]  /*1290*/  UISETP.NE.AND UP0, UPT, UR4, UR5, UPT ;  /* 0x000000050400728c */ /* 0x002fc6000bf05270 */
[----:B------:R2:W-:Y:S04]  /*12a0*/  STG.E desc[UR14][R2.64], R17 ;  /* 0x0000001102007986 */ /* 0x0005e8000c10190e */
[----:B------:R2:W-:Y:S04]  /*12b0*/  STG.E desc[UR14][R2.64+0x4], R15 ;  /* 0x0000040f02007986 */ /* 0x0005e8000c10190e */
[----:B------:R2:W-:Y:S04]  /*12c0*/  STG.E desc[UR14][R2.64+0xc], R21 ;  /* 0x00000c1502007986 */ /* 0x0005e8000c10190e */
[----:B------:R2:W-:Y:S04]  /*12d0*/  STG.E desc[UR14][R2.64+0x14], R12 ;  /* 0x0000140c02007986 */ /* 0x0005e8000c10190e */
[----:B------:R2:W-:Y:S04]  /*12e0*/  STG.E desc[UR14][R2.64+0x18], R13 ;  /* 0x0000180d02007986 */ /* 0x0005e8000c10190e */
[----:B------:R2:W-:Y:S01]  /*12f0*/  STG.E desc[UR14][R2.64+0x10], R5 ;  /* 0x0000100502007986 */ /* 0x0005e2000c10190e */
[----:B------:R-:W-:Y:S05]  /*1300*/  BRA.U UP0, `(.L_x_6) ;  /* 0xffffffed00a47547 */ /* 0x000fea000b83ffff */
[----:B------:R-:W-:Y:S05]  /*1310*/  EXIT ;  /* 0x000000000000794d */ /* 0x000fea0003800000 */
.L_x_7:
[----:B------:R-:W-:-:S00]  /*1320*/  BRA `(.L_x_7) ;  /* 0xfffffffc00fc7947 */ /* 0x000fc0000383ffff */
[----:B------:R-:W-:-:S00]  /*1330*/  NOP ;  /* 0x0000000000007918 */ /* 0x000fc00000000000 */
        /* <DEDUP_REMOVED lines=12> */
.L_x_16:


//--------------------- .text._Z24generate_polyline_kerneliiiPKfPf --------------------------
	.section	.text._Z24generate_polyline_kerneliiiPKfPf,"ax",@progbits
	.align	128
        .global         _Z24generate_polyline_kerneliiiPKfPf
        .type           _Z24generate_polyline_kerneliiiPKfPf,@function
        .size           _Z24generate_polyline_kerneliiiPKfPf,(.L_x_17 - _Z24generate_polyline_kerneliiiPKfPf)
        .other          _Z24generate_polyline_kerneliiiPKfPf,@"STO_CUDA_ENTRY STV_DEFAULT"
_Z24generate_polyline_kerneliiiPKfPf:
.text._Z24generate_polyline_kerneliiiPKfPf:
[----:B------:R-:W-:Y:S01]  /*0000*/  LDC R1, c[0x0][0x37c] ;  /* 0x0000df00ff017b82 */ /* 0x000fe20000000800 */
[----:B------:R-:W-:Y:S05]  /*0010*/  EXIT ;  /* 0x000000000000794d */ /* 0x000fea0003800000 */
.L_x_8:
        /* <DEDUP_REMOVED lines=14> */
.L_x_17:


//--------------------- .text._Z23find_break_index_kernelifPKfPb --------------------------
	.section	.text._Z23find_break_index_kernelifPKfPb,"ax",@progbits
	.align	128
        .global         _Z23find_break_index_kernelifPKfPb
        .type           _Z23find_break_index_kernelifPKfPb,@function
        .size           _Z23find_break_index_kernelifPKfPb,(.L_x_15 - _Z23find_break_index_kernelifPKfPb)
        .other          _Z23find_break_index_kernelifPKfPb,@"STO_CUDA_ENTRY STV_DEFAULT"
_Z23find_break_index_kernelifPKfPb:
.text._Z23find_break_index_kernelifPKfPb:
[----:B------:R-:W-:Y:S01]  /*0000*/  LDC R1, c[0x0][0x37c] ;  /* 0x0000df00ff017b82 */ /* 0x000fe20000000800 */
[----:B------:R-:W0:Y:S07]  /*0010*/  S2R R3, SR_TID.X ;  /* 0x0000000000037919 */ /* 0x000e2e0000002100 */
[----:B------:R-:W0:Y:S01]  /*0020*/  S2UR UR4, SR_CTAID.X ;  /* 0x00000000000479c3 */ /* 0x000e220000002500 */
[----:B------:R-:W1:Y:S07]  /*0030*/  LDCU UR5, c[0x0][0x380] ;  /* 0x00007000ff0577ac */ /* 0x000e6e0008000800 */
[----:B------:R-:W0:Y:S02]  /*0040*/  LDC R2, c[0x0][0x360] ;  /* 0x0000d800ff027b82 */ /* 0x000e240000000800 */
[----:B0-----:R-:W-:-:S05]  /*0050*/  IMAD R2, R2, UR4, R3 ;  /* 0x0000000402027c24 */ /* 0x001fca000f8e0203 */
[----:B-1----:R-:W-:-:S13]  /*0060*/  ISETP.GE.AND P0, PT, R2, UR5, PT ;  /* 0x0000000502007c0c */ /* 0x002fda000bf06270 */
[----:B------:R-:W-:Y:S05]  /*0070*/  @P0 EXIT ;  /* 0x000000000000094d */ /* 0x000fea0003800000 */
[----:B------:R-:W0:Y:S01]  /*0080*/  LDC.64 R6, c[0x0][0x388] ;  /* 0x0000e200ff067b82 */ /* 0x000e220000000a00 */
[----:B------:R-:W1:Y:S01]  /*0090*/  LDCU.64 UR4, c[0x0][0x358] ;  /* 0x00006b00ff0477ac */ /* 0x000e620008000a00 */
[----:B------:R-:W-:-:S04]  /*00a0*/  IMAD R3, R2, 0x5, RZ ;  /* 0x0000000502037824 */ /* 0x000fc800078e02ff */
[----:B0-----:R-:W-:-:S05]  /*00b0*/  IMAD.WIDE R6, R3, 0x4, R6 ;  /* 0x0000000403067825 */ /* 0x001fca00078e0206 */
[----:B-1----:R-:W2:Y:S04]  /*00c0*/  LDG.E R0, desc[UR4][R6.64] ;  /* 0x0000000406007981 */ /* 0x002ea8000c1e1900 */
[----:B------:R-:W2:Y:S04]  /*00d0*/  LDG.E R3, desc[UR4][R6.64+0x8] ;  /* 0x0000080406037981 */ /* 0x000ea8000c1e1900 */
[----:B------:R-:W3:Y:S04]  /*00e0*/  LDG.E R4, desc[UR4][R6.64+0x4] ;  /* 0x0000040406047981 */ /* 0x000ee8000c1e1900 */
[----:B------:R-:W3:Y:S01]  /*00f0*/  LDG.E R5, desc[UR4][R6.64+0xc] ;  /* 0x00000c0406057981 */ /* 0x000ee2000c1e1900 */
[----:B------:R-:W-:Y:S01]  /*0100*/  BSSY.RECONVERGENT B0, `(.L_x_9) ;  /* 0x0000018000007945 */ /* 0x000fe20003800200 */
[----:B--2---:R-:W-:-:S04]  /*0110*/  FADD R0, R0, -R3 ;  /* 0x8000000300007221 */ /* 0x004fc80000000000 */
[----:B------:R-:W-:Y:S01]  /*0120*/  FADD R0, |R0|, -RZ ;  /* 0x800000ff00007221 */ /* 0x000fe20000000200 */
[----:B---3--:R-:W-:-:S04]  /*0130*/  FADD R4, R4, -R5 ;  /* 0x8000000504047221 */ /* 0x008fc80000000000 */
[----:B------:R-:W-:-:S05]  /*0140*/  FADD R5, |R4|, -RZ ;  /* 0x800000ff04057221 */ /* 0x000fca0000000200 */
[CC--:B------:R-:W-:Y:S02]  /*0150*/  VIMNMX R3, PT, PT, R0.reuse, R5.reuse, !PT ;  /* 0x0000000500037248 */ /* 0x0c0fe40007fe0100 */
[----:B------:R-:W-:Y:S02]  /*0160*/  VIMNMX R5, PT, PT, R0, R5, PT ;  /* 0x0000000500057248 */ /* 0x000fe40003fe0100 */
[----:B------:R-:W-:-:S04]  /*0170*/  LOP3.LUT R4, R3, 0xfe000000, RZ, 0xc0, !PT ;  /* 0xfe00000003047812 */ /* 0x000fc800078ec0ff */
[----:B------:R-:W-:-:S05]  /*0180*/  LOP3.LUT R0, R4, 0x7e800000, RZ, 0x3c, !PT ;  /* 0x7e80000004007812 */ /* 0x000fca00078e3cff */
[-C--:B------:R-:W-:Y:S01]  /*0190*/  FMUL R8, R5, R0.reuse ;  /* 0x0000000005087220 */ /* 0x080fe20000400000 */
[----:B------:R-:W-:-:S03]  /*01a0*/  FMUL R0, R3, R0 ;  /* 0x0000000003007220 */ /* 0x000fc60000400000 */
[----:B------:R-:W-:-:S04]  /*01b0*/  FMUL R7, R8, R8 ;  /* 0x0000000808077220 */ /* 0x000fc80000400000 */
[----:B------:R-:W-:-:S04]  /*01c0*/  FFMA R0, R0, R0, R7 ;  /* 0x0000000000007223 */ /* 0x000fc80000000007 */
[----:B------:R0:W1:Y:S01]  /*01d0*/  MUFU.RSQ R7, R0 ;  /* 0x0000000000077308 */ /* 0x0000620000001400 */
[----:B------:R-:W-:-:S04]  /*01e0*/  IADD3 R6, PT, PT, R0, -0xd000000, RZ ;  /* 0xf300000000067810 */ /* 0x000fc80007ffe0ff */
[----:B------:R-:W-:-:S13]  /*01f0*/  ISETP.GT.U32.AND P0, PT, R6, 0x727fffff, PT ;  /* 0x727fffff0600780c */ /* 0x000fda0003f04070 */
[----:B01----:R-:W-:Y:S05]  /*0200*/  @!P0 BRA `(.L_x_10) ;  /* 0x00000000000c8947 */ /* 0x003fea0003800000 */
[----:B------:R-:W-:-:S07]  /*0210*/  MOV R11, 0x230 ;  /* 0x00000230000b7802 */ /* 0x000fce0000000f00 */
[----:B------:R-:W-:Y:S05]  /*0220*/  CALL.REL.NOINC `($__internal_0_$__cuda_sm20_sqrt_rn_f32_slowpath) ;  /* 0x00000000004c7944 */ /* 0x000fea0003c00000 */
[----:B------:R-:W-:Y:S05]  /*0230*/  BRA `(.L_x_11) ;  /* 0x0000000000107947 */ /* 0x000fea0003800000 */
.L_x_10:
[----:B------:R-:W-:Y:S01]  /*0240*/  FMUL.FTZ R9, R0, R7 ;  /* 0x0000000700097220 */ /* 0x000fe20000410000 */
[----:B------:R-:W-:-:S03]  /*0250*/  FMUL.FTZ R7, R7, 0.5 ;  /* 0x3f00000007077820 */ /* 0x000fc60000410000 */
[----:B------:R-:W-:-:S04]  /*0260*/  FFMA R0, -R9, R9, R0 ;  /* 0x0000000909007223 */ /* 0x000fc80000000100 */
[----:B------:R-:W-:-:S07]  /*0270*/  FFMA R0, R0, R7, R9 ;  /* 0x0000000700007223 */ /* 0x000fce0000000009 */
.L_x_11:
[----:B------:R-:W-:Y:S05]  /*0280*/  BSYNC.RECONVERGENT B0 ;  /* 0x0000000000007941 */ /* 0x000fea0003800200 */
.L_x_9:
[----:B------:R-:W-:Y:S01]  /*0290*/  FSETP.NEU.AND P0, PT, R5, RZ, PT ;  /* 0x000000ff0500720b */ /* 0x000fe20003f0d000 */
[----:B------:R-:W0:Y:S01]  /*02a0*/  LDCU.64 UR8, c[0x0][0x390] ;  /* 0x00007200ff0877ac */ /* 0x000e220008000a00 */
[----:B------:R-:W-:Y:S01]  /*02b0*/  LOP3.LUT R7, R4, 0x800000, RZ, 0xfc, !PT ;  /* 0x0080000004077812 */ /* 0x000fe200078efcff */
[----:B------:R-:W1:Y:S10]  /*02c0*/  LDCU UR6, c[0x0][0x384] ;  /* 0x00007080ff0677ac */ /* 0x000e740008000800 */
[----:B------:R-:W-:Y:S01]  /*02d0*/  @P0 FMUL R3, R7, R0 ;  /* 0x0000000007030220 */ /* 0x000fe20000400000 */
[----:B------:R-:W-:-:S04]  /*02e0*/  FSETP.NEU.AND P0, PT, R5, +INF , PT ;  /* 0x7f8000000500780b */ /* 0x000fc80003f0d000 */
[----:B------:R-:W-:Y:S02]  /*02f0*/  FSEL R3, R3, +INF , P0 ;  /* 0x7f80000003037808 */ /* 0x000fe40000000000 */
[C---:B0-----:R-:W-:Y:S02]  /*0300*/  IADD3 R4, P1, PT, R2.reuse, UR8, RZ ;  /* 0x0000000802047c10 */ /* 0x041fe4000ff3e0ff */
[----:B-1----:R-:W-:Y:S02]  /*0310*/  FSETP.GT.AND P0, PT, R3, UR6, PT ;  /* 0x0000000603007c0b */ /* 0x002fe4000bf04000 */
[----:B------:R-:W-:Y:S02]  /*0320*/  LEA.HI.X.SX32 R5, R2, UR9, 0x1, P1 ;  /* 0x0000000902057c11 */ /* 0x000fe400088f0eff */
[----:B------:R-:W-:-:S05]  /*0330*/  SEL R3, RZ, 0x1, !P0 ;  /* 0x00000001ff037807 */ /* 0x000fca0004000000 */
[----:B------:R-:W-:Y:S01]  /*0340*/  STG.E.U8 desc[UR4][R4.64], R3 ;  /* 0x0000000304007986 */ /* 0x000fe2000c101104 */
[----:B------:R-:W-:Y:S05]  /*0350*/  EXIT ;  /* 0x000000000000794d */ /* 0x000fea0003800000 */
        .weak           $__internal_0_$__cuda_sm20_sqrt_rn_f32_slowpath
        .type           $__internal_0_$__cuda_sm20_sqrt_rn_f32_slowpath,@function
        .size           $__internal_0_$__cuda_sm20_sqrt_rn_f32_slowpath,(.L_x_15 - $__internal_0_$__cuda_sm20_sqrt_rn_f32_slowpath)
$__internal_0_$__cuda_sm20_sqrt_rn_f32_slowpath:
[----:B------:R-:W-:-:S13]  /*0360*/  LOP3.LUT P0, RZ, R0, 0x7fffffff, RZ, 0xc0, !PT ;  /* 0x7fffffff00ff7812 */ /* 0x000fda000780c0ff */
[----:B------:R-:W-:Y:S01]  /*0370*/  @!P0 MOV R6, R0 ;  /* 0x0000000000068202 */ /* 0x000fe20000000f00 */
[----:B------:R-:W-:Y:S06]  /*0380*/  @!P0 BRA `(.L_x_12) ;  /* 0x0000000000408947 */ /* 0x000fec0003800000 */
[----:B------:R-:W-:-:S13]  /*0390*/  FSETP.GEU.FTZ.AND P0, PT, R0, RZ, PT ;  /* 0x000000ff0000720b */ /* 0x000fda0003f1e000 */
[----:B------:R-:W-:Y:S01]  /*03a0*/  @!P0 MOV R6, 0x7fffffff ;  /* 0x7fffffff00068802 */ /* 0x000fe20000000f00 */
[----:B------:R-:W-:Y:S06]  /*03b0*/  @!P0 BRA `(.L_x_12) ;  /* 0x0000000000348947 */ /* 0x000fec0003800000 */
[----:B------:R-:W-:-:S13]  /*03c0*/  FSETP.GTU.FTZ.AND P0, PT, |R0|, +INF , PT ;  /* 0x7f8000000000780b */ /* 0x000fda0003f1c200 */
[----:B------:R-:W-:Y:S01]  /*03d0*/  @P0 FADD.FTZ R6, R0, 1 ;  /* 0x3f80000000060421 */ /* 0x000fe20000010000 */
[----:B------:R-:W-:Y:S06]  /*03e0*/  @P0 BRA `(.L_x_12) ;  /* 0x0000000000280947 */ /* 0x000fec0003800000 */
[----:B------:R-:W-:-:S13]  /*03f0*/  FSETP.NEU.FTZ.AND P0, PT, |R0|, +INF , PT ;  /* 0x7f8000000000780b */ /* 0x000fda0003f1d200 */
[----:B------:R-:W-:-:S04]  /*0400*/  @P0 FFMA R7, R0, 1.84467440737095516160e+19, RZ ;  /* 0x5f80000000070823 */ /* 0x000fc800000000ff */
[----:B------:R-:W0:Y:S02]  /*0410*/  @P0 MUFU.RSQ R6, R7 ;  /* 0x0000000700060308 */ /* 0x000e240000001400 */
[----:B0-----:R-:W-:Y:S01]  /*0420*/  @P0 FMUL.FTZ R8, R7, R6 ;  /* 0x0000000607080220 */ /* 0x001fe20000410000 */
[----:B------:R-:W-:Y:S01]  /*0430*/  @P0 FMUL.FTZ R10, R6, 0.5 ;  /* 0x3f000000060a0820 */ /* 0x000fe20000410000 */
[----:B------:R-:W-:Y:S02]  /*0440*/  @!P0 MOV R6, R0 ;  /* 0x0000000000068202 */ /* 0x000fe40000000f00 */
[----:B------:R-:W-:-:S04]  /*0450*/  @P0 FADD.FTZ R9, -R8, -RZ ;  /* 0x800000ff08090221 */ /* 0x000fc80000010100 */
[----:B------:R-:W-:-:S04]  /*0460*/  @P0 FFMA R9, R8, R9, R7 ;  /* 0x0000000908090223 */ /* 0x000fc80000000007 */
[----:B------:R-:W-:-:S04]  /*0470*/  @P0 FFMA R9, R9, R10, R8 ;  /* 0x0000000a09090223 */ /* 0x000fc80000000008 */
[----:B------:R-:W-:-:S07]  /*0480*/  @P0 FMUL.FTZ R6, R9, 2.3283064365386962891e-10 ;  /* 0x2f80000009060820 */ /* 0x000fce0000410000 */
.L_x_12:
[----:B------:R-:W-:Y:S01]  /*0490*/  HFMA2 R7, -RZ, RZ, 0, 0 ;  /* 0x00000000ff077431 */ /* 0x000fe200000001ff */
[----:B------:R-:W-:Y:S02]  /*04a0*/  MOV R0, R6 ;  /* 0x0000000600007202 */ /* 0x000fe40000000f00 */
[----:B------:R-:W-:-:S04]  /*04b0*/  MOV R6, R11 ;  /* 0x0000000b00067202 */ /* 0x000fc80000000f00 */
[----:B------:R-:W-:Y:S05]  /*04c0*/  RET.REL.NODEC R6 `(_Z23find_break_index_kernelifPKfPb) ;  /* 0xfffffff806cc7950 */ /* 0x000fea0003c3ffff */
.L_x_13:
        /* <DEDUP_REMOVED lines=11> */
.L_x_15:


//--------------------- .text._Z21point2polyline_kerneliiPKfPf --------------------------
	.section	.text._Z21point2polyline_kerneliiPKfPf,"ax",@progbits
	.align	128
        .global         _Z21point2polyline_kerneliiPKfPf
        .type           _Z21point2polyline_kerneliiPKfPf,@function
        .size           _Z21point2polyline_kerneliiPKfPf,(.L_x_19 - _Z21point2polyline_kerneliiPKfPf)
        .other          _Z21point2polyline_kerneliiPKfPf,@"STO_CUDA_ENTRY STV_DEFAULT"
_Z21point2polyline_kerneliiPKfPf:
.text._Z21point2polyline_kerneliiPKfPf:
        /* <DEDUP_REMOVED lines=8> */
[----:B------:R-:W0:Y:S01]  /*0080*/  LDC R17, c[0x0][0x384] ;  /* 0x0000e100ff117b82 */ /* 0x000e220000000800 */
[----:B------:R-:W1:Y:S07]  /*0090*/  LDCU.64 UR4, c[0x0][0x358] ;  /* 0x00006b00ff0477ac */ /* 0x000e6e0008000a00 */
[----:B------:R-:W2:Y:S08]  /*00a0*/  LDC.64 R6, c[0x0][0x388] ;  /* 0x0000e200ff067b82 */ /* 0x000eb00000000a00 */
[----:B------:R-:W3:Y:S01]  /*00b0*/  LDC.64 R4, c[0x0][0x390] ;  /* 0x0000e400ff047b82 */ /* 0x000ee20000000a00 */
[----:B0-----:R-:W-:-:S04]  /*00c0*/  IMAD R3, R0, R17, RZ ;  /* 0x0000001100037224 */ /* 0x001fc800078e02ff */
[----:B--2---:R-:W-:-:S05]  /*00d0*/  IMAD.WIDE R2, R3, 0x4, R6 ;  /* 0x0000000403027825 */ /* 0x004fca00078e0206 */
[----:B-1----:R-:W2:Y:S01]  /*00e0*/  LDG.E R11, desc[UR4][R2.64] ;  /* 0x00000004020b7981 */ /* 0x002ea2000c1e1900 */
[----:B------:R-:W-:-:S05]  /*00f0*/  LEA R9, R0, R0, 0x2 ;  /* 0x0000000000097211 */ /* 0x000fca00078e10ff */
[----:B---3--:R-:W-:Y:S01]  /*0100*/  IMAD.WIDE R4, R9, 0x4, R4 ;  /* 0x0000000409047825 */ /* 0x008fe200078e0204 */
[C---:B------:R-:W-:Y:S02]  /*0110*/  IADD3 R8, PT, PT, R0.reuse, -0x1, RZ ;  /* 0xffffffff00087810 */ /* 0x040fe40007ffe0ff */
[----:B------:R-:W-:-:S03]  /*0120*/  ISETP.GT.AND P0, PT, R0, RZ, PT ;  /* 0x000000ff0000720c */ /* 0x000fc60003f04270 */
[----:B------:R-:W-:Y:S01]  /*0130*/  IMAD R8, R8, R17, RZ ;  /* 0x0000001108087224 */ /* 0x000fe200078e02ff */
[----:B--2---:R0:W-:Y:S04]  /*0140*/  STG.E desc[UR4][R4.64], R11 ;  /* 0x0000000b04007986 */ /* 0x0041e8000c101904 */
[----:B------:R-:W2:Y:S01]  /*0150*/  LDG.E R13, desc[UR4][R2.64+0x4] ;  /* 0x00000404020d7981 */ /* 0x000ea2000c1e1900 */
[----:B------:R-:W-:-:S05]  /*0160*/  SEL R9, R8, RZ, P0 ;  /* 0x000000ff08097207 */ /* 0x000fca0000000000 */
[----:B------:R-:W-:Y:S01]  /*0170*/  IMAD.WIDE R6, R9, 0x4, R6 ;  /* 0x0000000409067825 */ /* 0x000fe200078e0206 */
[----:B--2---:R-:W-:Y:S04]  /*0180*/  STG.E desc[UR4][R4.64+0x4], R13 ;  /* 0x0000040d04007986 */ /* 0x004fe8000c101904 */
[----:B------:R-:W2:Y:S01]  /*0190*/  LDG.E R9, desc[UR4][R6.64] ;  /* 0x0000000406097981 */ /* 0x000ea2000c1e1900 */
[----:B0-----:R-:W-:-:S03]  /*01a0*/  IADD3 R11, PT, PT, R17, -0x1, RZ ;  /* 0xffffffff110b7810 */ /* 0x001fc60007ffe0ff */
[----:B--2---:R-:W-:Y:S04]  /*01b0*/  STG.E desc[UR4][R4.64+0x8], R9 ;  /* 0x0000080904007986 */ /* 0x004fe8000c101904 */
[----:B------:R-:W2:Y:S01]  /*01c0*/  LDG.E R15, desc[UR4][R6.64+0x4] ;  /* 0x00000404060f7981 */ /* 0x000ea2000c1e1900 */
[----:B------:R-:W-:-:S03]  /*01d0*/  IMAD.WIDE R2, R11, 0x4, R2 ;  /* 0x000000040b027825 */ /* 0x000fc600078e0202 */
[----:B--2---:R-:W-:Y:S04]  /*01e0*/  STG.E desc[UR4][R4.64+0xc], R15 ;  /* 0x00000c0f04007986 */ /* 0x004fe8000c101904 */
[----:B------:R-:W2:Y:S04]  /*01f0*/  LDG.E R3, desc[UR4][R2.64] ;  /* 0x0000000402037981 */ /* 0x000ea8000c1e1900 */
[----:B--2---:R-:W-:Y:S01]  /*0200*/  STG.E desc[UR4][R4.64+0x10], R3 ;  /* 0x0000100304007986 */ /* 0x004fe2000c101904 */
[----:B------:R-:W-:Y:S05]  /*0210*/  EXIT ;  /* 0x000000000000794d */ /* 0x000fea0003800000 */
.L_x_14:
        /* <DEDUP_REMOVED lines=14> */
.L_x_19:


//--------------------- .nv.global.init           --------------------------
	.section	.nv.global.init,"aw",@progbits
	.align	4
.nv.global.init:
	.type		__cudart_i2opi_f,@object
	.size		__cudart_i2opi_f,(.L_0 - __cudart_i2opi_f)
__cudart_i2opi_f:
        /*0000*/ 	.byte	0x41, 0x90, 0x43, 0x3c, 0x99, 0x95, 0x62, 0xdb, 0xc0, 0xdd, 0x34, 0xf5, 0xd1, 0x57, 0x27, 0xfc
        /*0010*/ 	.byte	0x29, 0x15, 0x44, 0x4e, 0x6e, 0x83, 0xf9, 0xa2
.L_0:


//--------------------- .nv.shared.reserved.0     --------------------------
	.section	.nv.shared.reserved.0,"aw",@nobits
	.weak		__nv_reservedSMEM_offset_0_alias
	.size		__nv_reservedSMEM_offset_0_alias, 0, 64
	.other		__nv_reservedSMEM_offset_0_alias,@"STO_CUDA_RESERVED_SHARED STV_DEFAULT"
__nv_reservedSMEM_offset_0_alias:
	.zero		0
	.zero		64


//--------------------- .nv.constant0._Z25transform_polyline_kerneliiiiPKfS0_S0_Pf --------------------------
	.section	.nv.constant0._Z25transform_polyline_kerneliiiiPKfS0_S0_Pf,"a",@progbits
	.sectionflags	@""
	.align	4
.nv.constant0._Z25transform_polyline_kerneliiiiPKfS0_S0_Pf:
	.zero		944


//--------------------- .nv.constant0._Z24generate_polyline_kerneliiiPKfPf --------------------------
	.section	.nv.constant0._Z24generate_polyline_kerneliiiPKfPf,"a",@progbits
	.sectionflags	@""
	.align	4
.nv.constant0._Z24generate_polyline_kerneliiiPKfPf:
	.zero		928


//--------------------- .nv.constant0._Z23find_break_index_kernelifPKfPb --------------------------
	.section	.nv.constant0._Z23find_break_index_kernelifPKfPb,"a",@progbits
	.sectionflags	@""
	.align	4
.nv.constant0._Z23find_break_index_kernelifPKfPb:
	.zero		920


//--------------------- .nv.constant0._Z21point2polyline_kerneliiPKfPf --------------------------
	.section	.nv.constant0._Z21point2polyline_kerneliiPKfPf,"a",@progbits
	.sectionflags	@""
	.align	4
.nv.constant0._Z21point2polyline_kerneliiPKfPf:
	.zero		920


//--------------------- SYMBOLS --------------------------

	.type		.nv.reservedSmem.offset0,@object
	.size		.nv.reservedSmem.offset0,0x4
